// auto-generated by cutlass_sweep.gemm — config: {"arch": "sm_90", "cluster_m": 1, "cluster_n": 2, "dtype": "int8", "stages": 3, "tile_k": 128, "tile_m": 256, "tile_n": 128}
#include "cutlass/cutlass.h"
#include "cutlass/gemm/collective/collective_builder.hpp"
#include "cutlass/gemm/device/gemm_universal_adapter.h"
#include "cutlass/gemm/kernel/gemm_universal.hpp"
#include "cutlass/epilogue/collective/collective_builder.hpp"

using ElemA = int8_t;
using ElemB = int8_t;
using ElemCD = int8_t;
using Acc  = int32_t;
using TileShape    = cute::Shape<cute::_256, cute::_128, cute::_128>;
using ClusterShape = cute::Shape<cute::_1, cute::_2, cute::_1>;

using CollectiveEpilogue = typename cutlass::epilogue::collective::CollectiveBuilder<
    cutlass::arch::Sm90, cutlass::arch::OpClassTensorOp,
    TileShape, ClusterShape,
    cutlass::epilogue::collective::EpilogueTileAuto,
    Acc, Acc,
    ElemCD, cutlass::layout::RowMajor, 128 / cutlass::sizeof_bits<ElemCD>::value,
    ElemCD, cutlass::layout::RowMajor, 128 / cutlass::sizeof_bits<ElemCD>::value,
    cutlass::epilogue::collective::EpilogueScheduleAuto
  >::CollectiveOp;

using CollectiveMainloop = typename cutlass::gemm::collective::CollectiveBuilder<
    cutlass::arch::Sm90, cutlass::arch::OpClassTensorOp,
    ElemA, cutlass::layout::RowMajor, 128 / cutlass::sizeof_bits<ElemA>::value,
    ElemB, cutlass::layout::ColumnMajor, 128 / cutlass::sizeof_bits<ElemB>::value,
    Acc,
    TileShape, ClusterShape,
    cutlass::gemm::collective::StageCount<3>,
    cutlass::gemm::collective::KernelScheduleAuto
  >::CollectiveOp;

using GemmKernel = cutlass::gemm::kernel::GemmUniversal<
    cute::Shape<int,int,int,int>,
    CollectiveMainloop,
    CollectiveEpilogue
>;
using Gemm = cutlass::gemm::device::GemmUniversalAdapter<GemmKernel>;

// Force the device kernel symbol into the cubin without needing a host main.
auto* _anchor = &cutlass::device_kernel<GemmKernel>;


// ===== COMPILED SASS (sm_90a) =====

	.target	sm_90a

	.elftype	@"ET_EXEC"


//--------------------- .note.nv.tkinfo           --------------------------
	.section	.note.nv.tkinfo,"",@"SHT_NOTE"
	.sectionflags	@"SHF_NOTE_NV_TKINFO"
	.tkinfo
        /*0018*/ 	.word	0x00000002
        /*0030*/ 	.string	""
        /*0030*/ 	.string	"ptxas"
        /*0030*/ 	.string	"Cuda compilation tools, release 13.0, V13.0.88"
        /*0030*/ 	.string	"Build cuda_13.0.r13.0/compiler.36424714_0"
        /*0030*/ 	.string	"-arch sm_90a -m 64 "



//--------------------- .note.nv.cuinfo           --------------------------
	.section	.note.nv.cuinfo,"",@"SHT_NOTE"
	.sectionflags	@"SHF_NOTE_NV_CUINFO"
        /*0018*/ 	.short	0x0002
        /*001a*/ 	.short	0x005a
        /*001c*/ 	.short	0x0082
	.zero		2


//--------------------- .nv.info                  --------------------------
	.section	.nv.info,"",@"SHT_CUDA_INFO"
	.align	4


	//----- nvinfo : EIATTR_REGCOUNT
	.align		4
        /*0000*/ 	.byte	0x04, 0x2f
        /*0002*/ 	.short	(.L_15 - .L_14)
	.align		4
.L_14:
        /*0004*/ 	.word	index@(_ZN7cutlass13device_kernelINS_4gemm6kernel13GemmUniversalIN4cute5tupleIJiiiiEEENS1_10collective13CollectiveMmaINS1_34MainloopSm90TmaGmmaWarpSpecializedILi3ENS5_IJNS4_1CILi1EEENSA_ILi2EEESB_EEENS1_35KernelTmaWarpSpecializedCooperativeEEENS5_IJNSA_ILi256EEENSA_ILi128EEESH_EEEaNS5_IJlSB_lEEEaSJ_NS4_8TiledMMAINS4_8MMA_AtomIJNS4_4SM904GMMA27MMA_64x128x32_S32S8S8_SS_TNEEEENS4_6LayoutINS5_IJSC_SB_SB_EEENS5_IJSB_NSA_ILi0EEESS_EEEEENS5_IJNS4_10UnderscoreESV_SV_EEEEENS4_23SM90_TMA_LOAD_MULTICASTENS4_14ComposedLayoutINS4_7SwizzleILi3ELi4ELi3EEENS4_18smem_ptr_flag_bitsILi8EEENSQ_INS5_IJNSA_ILi8EEESH_EEENS5_IJSH_SB_EEEEEEEvNS4_8identityENS4_13SM90_TMA_LOADES18_vS19_EENS_8epilogue10collective6detail29Sm90TmaWarpSpecializedAdapterINS1D_15DefaultEpilogueIaSJ_SJ_NS1C_6thread17LinearCombinationIaLi1EiiLNS1H_9ScaleType4KindE0ELNS_15FloatRoundStyleE2EaEENS1_15EpilogueDefaultEEEEEvvEEEEvNT_6ParamsE)
        /*0008*/ 	.word	0x000000a8


	//----- nvinfo : EIATTR_FRAME_SIZE
	.align		4
.L_15:
        /*000c*/ 	.byte	0x04, 0x11
        /*000e*/ 	.short	(.L_17 - .L_16)
	.align		4
.L_16:
        /*0010*/ 	.word	index@(_ZN7cutlass13device_kernelINS_4gemm6kernel13GemmUniversalIN4cute5tupleIJiiiiEEENS1_10collective13CollectiveMmaINS1_34MainloopSm90TmaGmmaWarpSpecializedILi3ENS5_IJNS4_1CILi1EEENSA_ILi2EEESB_EEENS1_35KernelTmaWarpSpecializedCooperativeEEENS5_IJNSA_ILi256EEENSA_ILi128EEESH_EEEaNS5_IJlSB_lEEEaSJ_NS4_8TiledMMAINS4_8MMA_AtomIJNS4_4SM904GMMA27MMA_64x128x32_S32S8S8_SS_TNEEEENS4_6LayoutINS5_IJSC_SB_SB_EEENS5_IJSB_NSA_ILi0EEESS_EEEEENS5_IJNS4_10UnderscoreESV_SV_EEEEENS4_23SM90_TMA_LOAD_MULTICASTENS4_14ComposedLayoutINS4_7SwizzleILi3ELi4ELi3EEENS4_18smem_ptr_flag_bitsILi8EEENSQ_INS5_IJNSA_ILi8EEESH_EEENS5_IJSH_SB_EEEEEEEvNS4_8identityENS4_13SM90_TMA_LOADES18_vS19_EENS_8epilogue10collective6detail29Sm90TmaWarpSpecializedAdapterINS1D_15DefaultEpilogueIaSJ_SJ_NS1C_6thread17LinearCombinationIaLi1EiiLNS1H_9ScaleType4KindE0ELNS_15FloatRoundStyleE2EaEENS1_15EpilogueDefaultEEEEEvvEEEEvNT_6ParamsE)
        /*0014*/ 	.word	0x00000000


	//----- nvinfo : EIATTR_MIN_STACK_SIZE
	.align		4
.L_17:
        /*0018*/ 	.byte	0x04, 0x12
        /*001a*/ 	.short	(.L_19 - .L_18)
	.align		4
.L_18:
        /*001c*/ 	.word	index@(_ZN7cutlass13device_kernelINS_4gemm6kernel13GemmUniversalIN4cute5tupleIJiiiiEEENS1_10collective13CollectiveMmaINS1_34MainloopSm90TmaGmmaWarpSpecializedILi3ENS5_IJNS4_1CILi1EEENSA_ILi2EEESB_EEENS1_35KernelTmaWarpSpecializedCooperativeEEENS5_IJNSA_ILi256EEENSA_ILi128EEESH_EEEaNS5_IJlSB_lEEEaSJ_NS4_8TiledMMAINS4_8MMA_AtomIJNS4_4SM904GMMA27MMA_64x128x32_S32S8S8_SS_TNEEEENS4_6LayoutINS5_IJSC_SB_SB_EEENS5_IJSB_NSA_ILi0EEESS_EEEEENS5_IJNS4_10UnderscoreESV_SV_EEEEENS4_23SM90_TMA_LOAD_MULTICASTENS4_14ComposedLayoutINS4_7SwizzleILi3ELi4ELi3EEENS4_18smem_ptr_flag_bitsILi8EEENSQ_INS5_IJNSA_ILi8EEESH_EEENS5_IJSH_SB_EEEEEEEvNS4_8identityENS4_13SM90_TMA_LOADES18_vS19_EENS_8epilogue10collective6detail29Sm90TmaWarpSpecializedAdapterINS1D_15DefaultEpilogueIaSJ_SJ_NS1C_6thread17LinearCombinationIaLi1EiiLNS1H_9ScaleType4KindE0ELNS_15FloatRoundStyleE2EaEENS1_15EpilogueDefaultEEEEEvvEEEEvNT_6ParamsE)
        /*0020*/ 	.word	0x00000000
.L_19:


//--------------------- .nv.compat                --------------------------
	.section	.nv.compat,"",@"SHT_CUDA_COMPAT_INFO"
	.align	4
        /*0000*/ 	.byte	0x02, 0x09, 0x01, 0x00, 0x02, 0x02, 0x04, 0x00, 0x02, 0x05, 0x05, 0x00, 0x03, 0x07, 0x01, 0x01
        /*0010*/ 	.byte	0x02, 0x03, 0x01, 0x00, 0x02, 0x06, 0x01, 0x00, 0x04, 0x0b, 0x08, 0x00, 0x00, 0x00, 0x00, 0x00
        /*0020*/ 	.byte	0x00, 0x00, 0x00, 0x00


//--------------------- .nv.info._ZN7cutlass13device_kernelINS_4gemm6kernel13GemmUniversalIN4cute5tupleIJiiiiEEENS1_10collective13CollectiveMmaINS1_34MainloopSm90TmaGmmaWarpSpecializedILi3ENS5_IJNS4_1CILi1EEENSA_ILi2EEESB_EEENS1_35KernelTmaWarpSpecializedCooperativeEEENS5_IJNSA_ILi256EEENSA_ILi128EEESH_EEEaNS5_IJlSB_lEEEaSJ_NS4_8TiledMMAINS4_8MMA_AtomIJNS4_4SM904GMMA27MMA_64x128x32_S32S8S8_SS_TNEEEENS4_6LayoutINS5_IJSC_SB_SB_EEENS5_IJSB_NSA_ILi0EEESS_EEEEENS5_IJNS4_10UnderscoreESV_SV_EEEEENS4_23SM90_TMA_LOAD_MULTICASTENS4_14ComposedLayoutINS4_7SwizzleILi3ELi4ELi3EEENS4_18smem_ptr_flag_bitsILi8EEENSQ_INS5_IJNSA_ILi8EEESH_EEENS5_IJSH_SB_EEEEEEEvNS4_8identityENS4_13SM90_TMA_LOADES18_vS19_EENS_8epilogue10collective6detail29Sm90TmaWarpSpecializedAdapterINS1D_15DefaultEpilogueIaSJ_SJ_NS1C_6thread17LinearCombinationIaLi1EiiLNS1H_9ScaleType4KindE0ELNS_15FloatRoundStyleE2EaEENS1_15EpilogueDefaultEEEEEvvEEEEvNT_6ParamsE --------------------------
	.section	.nv.info._ZN7cutlass13device_kernelINS_4gemm6kernel13GemmUniversalIN4cute5tupleIJiiiiEEENS1_10collective13CollectiveMmaINS1_34MainloopSm90TmaGmmaWarpSpecializedILi3ENS5_IJNS4_1CILi1EEENSA_ILi2EEESB_EEENS1_35KernelTmaWarpSpecializedCooperativeEEENS5_IJNSA_ILi256EEENSA_ILi128EEESH_EEEaNS5_IJlSB_lEEEaSJ_NS4_8TiledMMAINS4_8MMA_AtomIJNS4_4SM904GMMA27MMA_64x128x32_S32S8S8_SS_TNEEEENS4_6LayoutINS5_IJSC_SB_SB_EEENS5_IJSB_NSA_ILi0EEESS_EEEEENS5_IJNS4_10UnderscoreESV_SV_EEEEENS4_23SM90_TMA_LOAD_MULTICASTENS4_14ComposedLayoutINS4_7SwizzleILi3ELi4ELi3EEENS4_18smem_ptr_flag_bitsILi8EEENSQ_INS5_IJNSA_ILi8EEESH_EEENS5_IJSH_SB_EEEEEEEvNS4_8identityENS4_13SM90_TMA_LOADES18_vS19_EENS_8epilogue10collective6detail29Sm90TmaWarpSpecializedAdapterINS1D_15DefaultEpilogueIaSJ_SJ_NS1C_6thread17LinearCombinationIaLi1EiiLNS1H_9ScaleType4KindE0ELNS_15FloatRoundStyleE2EaEENS1_15EpilogueDefaultEEEEEvvEEEEvNT_6ParamsE,"",@"SHT_CUDA_INFO"
	.sectionflags	@""
	.align	4


	//----- nvinfo : EIATTR_CUDA_API_VERSION
	.align		4
        /*0000*/ 	.byte	0x04, 0x37
        /*0002*/ 	.short	(.L_21 - .L_20)
.L_20:
        /*0004*/ 	.word	0x00000082


	//----- nvinfo : EIATTR_KPARAM_INFO
	.align		4
.L_21:
        /*0008*/ 	.byte	0x04, 0x17
        /*000a*/ 	.short	(.L_23 - .L_22)
.L_22:
        /*000c*/ 	.word	0x00000000
        /*0010*/ 	.short	0x0000
        /*0012*/ 	.short	0x0070
        /*0014*/ 	.byte	0x00, 0xf0, 0x01, 0x10


	//----- nvinfo : EIATTR_SPARSE_MMA_MASK
	.align		4
.L_23:
        /*0018*/ 	.byte	0x03, 0x50
        /*001a*/ 	.short	0x0000


	//----- nvinfo : EIATTR_MAXREG_COUNT
	.align		4
        /*001c*/ 	.byte	0x03, 0x1b
        /*001e*/ 	.short	0x00a8


	//----- nvinfo : EIATTR_NUM_BARRIERS
	.align		4
        /*0020*/ 	.byte	0x02, 0x4c
        /*0022*/ 	.byte	0x01
	.zero		1


	//----- nvinfo : EIATTR_EXTERNS
	.align		4
        /*0024*/ 	.byte	0x04, 0x0f
        /*0026*/ 	.short	(.L_25 - .L_24)


	//   ....[0]....
	.align		4
.L_24:
        /*0028*/ 	.word	index@(__assertfail)


	//----- nvinfo : EIATTR_MERCURY_ISA_VERSION
	.align		4
.L_25:
        /*002c*/ 	.byte	0x03, 0x5f
        /*002e*/ 	.short	0x0101


	//----- nvinfo : EIATTR_INT_WARP_WIDE_INSTR_OFFSETS
	.align		4
        /*0030*/ 	.byte	0x04, 0x31
        /*0032*/ 	.short	(.L_27 - .L_26)


	//   ....[0]....
.L_26:
        /*0034*/ 	.word	0x00000410


	//   ....[1]....
        /*0038*/ 	.word	0x00000430


	//   ....[2]....
        /*003c*/ 	.word	0x000005f0


	//----- nvinfo : EIATTR_COOP_GROUP_MASK_REGIDS
	.align		4
.L_27:
        /*0040*/ 	.byte	0x04, 0x29
        /*0042*/ 	.short	(.L_29 - .L_28)


	//   ....[0]....
.L_28:
        /*0044*/ 	.word	0xffffffff


	//   ....[1]....
        /*0048*/ 	.word	0xffffffff


	//   ....[2]....
        /*004c*/ 	.word	0xffffffff


	//   ....[3]....
        /*0050*/ 	.word	0xffffffff


	//   ....[4]....
        /*0054*/ 	.word	0xffffffff


	//   ....[5]....
        /*0058*/ 	.word	0xffffffff


	//----- nvinfo : EIATTR_COOP_GROUP_INSTR_OFFSETS
	.align		4
.L_29:
        /*005c*/ 	.byte	0x04, 0x28
        /*005e*/ 	.short	(.L_31 - .L_30)


	//   ....[0]....
.L_30:
        /*0060*/ 	.word	0x00000060


	//   ....[1]....
        /*0064*/ 	.word	0x00000070


	//   ....[2]....
        /*0068*/ 	.word	0x00000130


	//   ....[3]....
        /*006c*/ 	.word	0x000002b0


	//   ....[4]....
        /*0070*/ 	.word	0x00000760


	//   ....[5]....
        /*0074*/ 	.word	0x000011a0


	//----- nvinfo : EIATTR_REG_RECONFIG
	.align		4
.L_31:
        /*0078*/ 	.byte	0x01, 0x54
	.zero		2


	//----- nvinfo : EIATTR_SYSCALL_OFFSETS
	.align		4
        /*007c*/ 	.byte	0x04, 0x46
        /*007e*/ 	.short	(.L_33 - .L_32)


	//   ....[0]....
.L_32:
        /*0080*/ 	.word	0x00001370


	//----- nvinfo : EIATTR_MBARRIER_INSTR_OFFSETS
	.align		4
.L_33:
        /*0084*/ 	.byte	0x04, 0x39
        /*0086*/ 	.short	(.L_35 - .L_34)


	//   ....[0]....
.L_34:
        /*0088*/ 	.word	0x00000230
        /*008c*/ 	.word	0x000000ff
        /*0090*/ 	.word	0x00000000
        /*0094*/ 	.short	0x0100
        /*0096*/ 	.byte	0x08
	.zero		1


	//   ....[1]....
        /*0098*/ 	.word	0x00000240
        /*009c*/ 	.word	0x000000ff
        /*00a0*/ 	.word	0x00000018
        /*00a4*/ 	.short	0x0100
        /*00a6*/ 	.byte	0x08
	.zero		1


	//   ....[2]....
        /*00a8*/ 	.word	0x00000250
        /*00ac*/ 	.word	0x000000ff
        /*00b0*/ 	.word	0x00000008
        /*00b4*/ 	.short	0x0100
        /*00b6*/ 	.byte	0x08
	.zero		1


	//   ....[3]....
        /*00b8*/ 	.word	0x00000260
        /*00bc*/ 	.word	0x000000ff
        /*00c0*/ 	.word	0x00000020
        /*00c4*/ 	.short	0x0100
        /*00c6*/ 	.byte	0x08
	.zero		1


	//   ....[4]....
        /*00c8*/ 	.word	0x00000270
        /*00cc*/ 	.word	0x000000ff
        /*00d0*/ 	.word	0x00000010
        /*00d4*/ 	.short	0x0100
        /*00d6*/ 	.byte	0x08
	.zero		1


	//   ....[5]....
        /*00d8*/ 	.word	0x00000280
        /*00dc*/ 	.word	0x000000ff
        /*00e0*/ 	.word	0x00000028
        /*00e4*/ 	.short	0x0100
        /*00e6*/ 	.byte	0x08
	.zero		1


	//   ....[6]....
        /*00e8*/ 	.word	0x000006a0
        /*00ec*/ 	.word	0x000000ff
        /*00f0*/ 	.word	0x00000040
        /*00f4*/ 	.short	0x0100
        /*00f6*/ 	.byte	0x06
	.zero		1


	//   ....[7]....
        /*00f8*/ 	.word	0x00000710
        /*00fc*/ 	.word	0x000000ff
        /*0100*/ 	.word	0x00000048
        /*0104*/ 	.short	0x0100
        /*0106*/ 	.byte	0x06
	.zero		1


	//   ....[8]....
        /*0108*/ 	.word	0x00001440
        /*010c*/ 	.word	0x00000003
        /*0110*/ 	.word	0x00000000
        /*0114*/ 	.short	0x010a
        /*0116*/ 	.byte	0x3f
	.zero		1


	//   ....[9]....
        /*0118*/ 	.word	0x00001480
        /*011c*/ 	.word	0x00000003
        /*0120*/ 	.word	0x00000000
        /*0124*/ 	.short	0x010a
        /*0126*/ 	.byte	0x3f
	.zero		1


	//   ....[10]....
        /*0128*/ 	.word	0x00001980
        /*012c*/ 	.word	0x00000005
        /*0130*/ 	.word	0x00000000
        /*0134*/ 	.short	0x010a
        /*0136*/ 	.byte	0x3f
	.zero		1


	//   ....[11]....
        /*0138*/ 	.word	0x000019c0
        /*013c*/ 	.word	0x00000005
        /*0140*/ 	.word	0x00000000
        /*0144*/ 	.short	0x010a
        /*0146*/ 	.byte	0x3f
	.zero		1


	//   ....[12]....
        /*0148*/ 	.word	0x00001d60
        /*014c*/ 	.word	0x00000004
        /*0150*/ 	.word	0x00000000
        /*0154*/ 	.short	0x0101
        /*0156*/ 	.byte	0x3f
	.zero		1


	//   ....[13]....
        /*0158*/ 	.word	0x00001f80
        /*015c*/ 	.word	0x00000000
        /*0160*/ 	.word	0x00000000
        /*0164*/ 	.short	0x0101
        /*0166*/ 	.byte	0x3f
	.zero		1


	//   ....[14]....
        /*0168*/ 	.word	0x000095d0
        /*016c*/ 	.word	0x00000017
        /*0170*/ 	.word	0x00000018
        /*0174*/ 	.short	0x010a
        /*0176*/ 	.byte	0x3f
	.zero		1


	//   ....[15]....
        /*0178*/ 	.word	0x00009940
        /*017c*/ 	.word	0x00000003
        /*0180*/ 	.word	0x00000048
        /*0184*/ 	.short	0x0101
        /*0186*/ 	.byte	0x3f
	.zero		1


	//   ....[16]....
        /*0188*/ 	.word	0x0000a0a0
        /*018c*/ 	.word	0x00000007
        /*0190*/ 	.word	0x00000000
        /*0194*/ 	.short	0x010a
        /*0196*/ 	.byte	0x3f
	.zero		1


	//   ....[17]....
        /*0198*/ 	.word	0x0000a120
        /*019c*/ 	.word	0x00000006
        /*01a0*/ 	.word	0x00000000
        /*01a4*/ 	.short	0x010a
        /*01a6*/ 	.byte	0x3f
	.zero		1


	//   ....[18]....
        /*01a8*/ 	.word	0x0000a1b0
        /*01ac*/ 	.word	0x00000003
        /*01b0*/ 	.word	0x00000000
        /*01b4*/ 	.short	0x010a
        /*01b6*/ 	.byte	0x3f
	.zero		1


	//   ....[19]....
        /*01b8*/ 	.word	0x0000a210
        /*01bc*/ 	.word	0x00000003
        /*01c0*/ 	.word	0x00000000
        /*01c4*/ 	.short	0x010a
        /*01c6*/ 	.byte	0x3f
	.zero		1


	//   ....[20]....
        /*01c8*/ 	.word	0x0000a260
        /*01cc*/ 	.word	0x00000005
        /*01d0*/ 	.word	0x00000000
        /*01d4*/ 	.short	0x010a
        /*01d6*/ 	.byte	0x3f
	.zero		1


	//   ....[21]....
        /*01d8*/ 	.word	0x0000a330
        /*01dc*/ 	.word	0x00000017
        /*01e0*/ 	.word	0x00000018
        /*01e4*/ 	.short	0x010a
        /*01e6*/ 	.byte	0x3f
	.zero		1


	//   ....[22]....
        /*01e8*/ 	.word	0x0000a400
        /*01ec*/ 	.word	0x00000007
        /*01f0*/ 	.word	0x00000000
        /*01f4*/ 	.short	0x010a
        /*01f6*/ 	.byte	0x3f
	.zero		1


	//   ....[23]....
        /*01f8*/ 	.word	0x0000a450
        /*01fc*/ 	.word	0x00000006
        /*0200*/ 	.word	0x00000000
        /*0204*/ 	.short	0x010a
        /*0206*/ 	.byte	0x3f
	.zero		1


	//----- nvinfo : EIATTR_NUM_MBARRIERS
	.align		4
.L_35:
        /*0208*/ 	.byte	0x03, 0x38
        /*020a*/ 	.short	0x0008


	//----- nvinfo : EIATTR_EXIT_INSTR_OFFSETS
	.align		4
        /*020c*/ 	.byte	0x04, 0x1c
        /*020e*/ 	.short	(.L_37 - .L_36)


	//   ....[0]....
.L_36:
        /*0210*/ 	.word	0x000008c0


	//   ....[1]....
        /*0214*/ 	.word	0x000010e0


	//   ....[2]....
        /*0218*/ 	.word	0x00008ce0


	//   ....[3]....
        /*021c*/ 	.word	0x00009240


	//   ....[4]....
        /*0220*/ 	.word	0x0000a200


	//----- nvinfo : EIATTR_MAX_THREADS
	.align		4
.L_37:
        /*0224*/ 	.byte	0x04, 0x05
        /*0226*/ 	.short	(.L_39 - .L_38)
.L_38:
        /*0228*/ 	.word	0x00000180
        /*022c*/ 	.word	0x00000001
        /*0230*/ 	.word	0x00000001


	//----- nvinfo : EIATTR_CRS_STACK_SIZE
	.align		4
.L_39:
        /*0234*/ 	.byte	0x04, 0x1e
        /*0236*/ 	.short	(.L_41 - .L_40)
.L_40:
        /*0238*/ 	.word	0x00000000


	//----- nvinfo : EIATTR_CBANK_PARAM_SIZE
	.align		4
.L_41:
        /*023c*/ 	.byte	0x03, 0x19
        /*023e*/ 	.short	0x0470


	//----- nvinfo : EIATTR_PARAM_CBANK
	.align		4
        /*0240*/ 	.byte	0x04, 0x0a
        /*0242*/ 	.short	(.L_43 - .L_42)
	.align		4
.L_42:
        /*0244*/ 	.word	index@(.nv.constant0._ZN7cutlass13device_kernelINS_4gemm6kernel13GemmUniversalIN4cute5tupleIJiiiiEEENS1_10collective13CollectiveMmaINS1_34MainloopSm90TmaGmmaWarpSpecializedILi3ENS5_IJNS4_1CILi1EEENSA_ILi2EEESB_EEENS1_35KernelTmaWarpSpecializedCooperativeEEENS5_IJNSA_ILi256EEENSA_ILi128EEESH_EEEaNS5_IJlSB_lEEEaSJ_NS4_8TiledMMAINS4_8MMA_AtomIJNS4_4SM904GMMA27MMA_64x128x32_S32S8S8_SS_TNEEEENS4_6LayoutINS5_IJSC_SB_SB_EEENS5_IJSB_NSA_ILi0EEESS_EEEEENS5_IJNS4_10UnderscoreESV_SV_EEEEENS4_23SM90_TMA_LOAD_MULTICASTENS4_14ComposedLayoutINS4_7SwizzleILi3ELi4ELi3EEENS4_18smem_ptr_flag_bitsILi8EEENSQ_INS5_IJNSA_ILi8EEESH_EEENS5_IJSH_SB_EEEEEEEvNS4_8identityENS4_13SM90_TMA_LOADES18_vS19_EENS_8epilogue10collective6detail29Sm90TmaWarpSpecializedAdapterINS1D_15DefaultEpilogueIaSJ_SJ_NS1C_6thread17LinearCombinationIaLi1EiiLNS1H_9ScaleType4KindE0ELNS_15FloatRoundStyleE2EaEENS1_15EpilogueDefaultEEEEEvvEEEEvNT_6ParamsE)
        /*0248*/ 	.short	0x0210
        /*024a*/ 	.short	0x0470


	//----- nvinfo : EIATTR_SW_WAR
	.align		4
.L_43:
        /*024c*/ 	.byte	0x04, 0x36
        /*024e*/ 	.short	(.L_45 - .L_44)
.L_44:
        /*0250*/ 	.word	0x00000008
.L_45:


//--------------------- .nv.callgraph             --------------------------
	.section	.nv.callgraph,"",@"SHT_CUDA_CALLGRAPH"
	.align	4
	.sectionentsize	8
	.align		4
        /*0000*/ 	.word	0x00000000
	.align		4
        /*0004*/ 	.word	0xffffffff
	.align		4
        /*0008*/ 	.word	index@(_ZN7cutlass13device_kernelINS_4gemm6kernel13GemmUniversalIN4cute5tupleIJiiiiEEENS1_10collective13CollectiveMmaINS1_34MainloopSm90TmaGmmaWarpSpecializedILi3ENS5_IJNS4_1CILi1EEENSA_ILi2EEESB_EEENS1_35KernelTmaWarpSpecializedCooperativeEEENS5_IJNSA_ILi256EEENSA_ILi128EEESH_EEEaNS5_IJlSB_lEEEaSJ_NS4_8TiledMMAINS4_8MMA_AtomIJNS4_4SM904GMMA27MMA_64x128x32_S32S8S8_SS_TNEEEENS4_6LayoutINS5_IJSC_SB_SB_EEENS5_IJSB_NSA_ILi0EEESS_EEEEENS5_IJNS4_10UnderscoreESV_SV_EEEEENS4_23SM90_TMA_LOAD_MULTICASTENS4_14ComposedLayoutINS4_7SwizzleILi3ELi4ELi3EEENS4_18smem_ptr_flag_bitsILi8EEENSQ_INS5_IJNSA_ILi8EEESH_EEENS5_IJSH_SB_EEEEEEEvNS4_8identityENS4_13SM90_TMA_LOADES18_vS19_EENS_8epilogue10collective6detail29Sm90TmaWarpSpecializedAdapterINS1D_15DefaultEpilogueIaSJ_SJ_NS1C_6thread17LinearCombinationIaLi1EiiLNS1H_9ScaleType4KindE0ELNS_15FloatRoundStyleE2EaEENS1_15EpilogueDefaultEEEEEvvEEEEvNT_6ParamsE)
	.align		4
        /*000c*/ 	.word	index@(__assertfail)
	.align		4
        /*0010*/ 	.word	0x00000000
	.align		4
        /*0014*/ 	.word	0xfffffffe
	.align		4
        /*0018*/ 	.word	0x00000000
	.align		4
        /*001c*/ 	.word	0xfffffffd
	.align		4
        /*0020*/ 	.word	0x00000000
	.align		4
        /*0024*/ 	.word	0xfffffffc


//--------------------- .nv.constant4             --------------------------
	.section	.nv.constant4,"a",@progbits
	.align	8
	.align		8
.nv.constant4:
        /*0000*/ 	.dword	__assertfail
	.align		8
        /*0008*/ 	.dword	__unnamed_1
	.align		8
        /*0010*/ 	.dword	_ZN39_INTERNAL_1d28228a_4_k_cu_dd1749cd_57724cuda3std3__45__cpo5beginE
	.align		8
        /*0018*/ 	.dword	_ZN39_INTERNAL_1d28228a_4_k_cu_dd1749cd_57724cuda3std3__45__cpo3endE
	.align		8
        /*0020*/ 	.dword	_ZN39_INTERNAL_1d28228a_4_k_cu_dd1749cd_57724cuda3std3__45__cpo6cbeginE
	.align		8
        /*0028*/ 	.dword	_ZN39_INTERNAL_1d28228a_4_k_cu_dd1749cd_57724cuda3std3__45__cpo4cendE
	.align		8
        /*0030*/ 	.dword	_ZN39_INTERNAL_1d28228a_4_k_cu_dd1749cd_57724cuda3std3__441_GLOBAL__N__1d28228a_4_k_cu_dd1749cd_57726ignoreE
	.align		8
        /*0038*/ 	.dword	_ZN39_INTERNAL_1d28228a_4_k_cu_dd1749cd_57724cuda3std3__419piecewise_constructE
	.align		8
        /*0040*/ 	.dword	_ZN39_INTERNAL_1d28228a_4_k_cu_dd1749cd_57724cuda3std3__48in_placeE
	.align		8
        /*0048*/ 	.dword	_ZN39_INTERNAL_1d28228a_4_k_cu_dd1749cd_57724cuda3std6ranges3__45__cpo4swapE
	.align		8
        /*0050*/ 	.dword	_ZN39_INTERNAL_1d28228a_4_k_cu_dd1749cd_57724cuda3std6ranges3__45__cpo9iter_moveE
	.align		8
        /*0058*/ 	.dword	_ZN39_INTERNAL_1d28228a_4_k_cu_dd1749cd_57724cute7productE
	.align		8
        /*0060*/ 	.dword	_ZN39_INTERNAL_1d28228a_4_k_cu_dd1749cd_57724cute1_E
	.align		8
        /*0068*/ 	.dword	$str$22
	.align		8
        /*0070*/ 	.dword	$str$23


//--------------------- .text._ZN7cutlass13device_kernelINS_4gemm6kernel13GemmUniversalIN4cute5tupleIJiiiiEEENS1_10collective13CollectiveMmaINS1_34MainloopSm90TmaGmmaWarpSpecializedILi3ENS5_IJNS4_1CILi1EEENSA_ILi2EEESB_EEENS1_35KernelTmaWarpSpecializedCooperativeEEENS5_IJNSA_ILi256EEENSA_ILi128EEESH_EEEaNS5_IJlSB_lEEEaSJ_NS4_8TiledMMAINS4_8MMA_AtomIJNS4_4SM904GMMA27MMA_64x128x32_S32S8S8_SS_TNEEEENS4_6LayoutINS5_IJSC_SB_SB_EEENS5_IJSB_NSA_ILi0EEESS_EEEEENS5_IJNS4_10UnderscoreESV_SV_EEEEENS4_23SM90_TMA_LOAD_MULTICASTENS4_14ComposedLayoutINS4_7SwizzleILi3ELi4ELi3EEENS4_18smem_ptr_flag_bitsILi8EEENSQ_INS5_IJNSA_ILi8EEESH_EEENS5_IJSH_SB_EEEEEEEvNS4_8identityENS4_13SM90_TMA_LOADES18_vS19_EENS_8epilogue10collective6detail29Sm90TmaWarpSpecializedAdapterINS1D_15DefaultEpilogueIaSJ_SJ_NS1C_6thread17LinearCombinationIaLi1EiiLNS1H_9ScaleType4KindE0ELNS_15FloatRoundStyleE2EaEENS1_15EpilogueDefaultEEEEEvvEEEEvNT_6ParamsE --------------------------
	.section	.text._ZN7cutlass13device_kernelINS_4gemm6kernel13GemmUniversalIN4cute5tupleIJiiiiEEENS1_10collective13CollectiveMmaINS1_34MainloopSm90TmaGmmaWarpSpecializedILi3ENS5_IJNS4_1CILi1EEENSA_ILi2EEESB_EEENS1_35KernelTmaWarpSpecializedCooperativeEEENS5_IJNSA_ILi256EEENSA_ILi128EEESH_EEEaNS5_IJlSB_lEEEaSJ_NS4_8TiledMMAINS4_8MMA_AtomIJNS4_4SM904GMMA27MMA_64x128x32_S32S8S8_SS_TNEEEENS4_6LayoutINS5_IJSC_SB_SB_EEENS5_IJSB_NSA_ILi0EEESS_EEEEENS5_IJNS4_10UnderscoreESV_SV_EEEEENS4_23SM90_TMA_LOAD_MULTICASTENS4_14ComposedLayoutINS4_7SwizzleILi3ELi4ELi3EEENS4_18smem_ptr_flag_bitsILi8EEENSQ_INS5_IJNSA_ILi8EEESH_EEENS5_IJSH_SB_EEEEEEEvNS4_8identityENS4_13SM90_TMA_LOADES18_vS19_EENS_8epilogue10collective6detail29Sm90TmaWarpSpecializedAdapterINS1D_15DefaultEpilogueIaSJ_SJ_NS1C_6thread17LinearCombinationIaLi1EiiLNS1H_9ScaleType4KindE0ELNS_15FloatRoundStyleE2EaEENS1_15EpilogueDefaultEEEEEvvEEEEvNT_6ParamsE,"ax",@progbits
	.align	128
.text._ZN7cutlass13device_kernelINS_4gemm6kernel13GemmUniversalIN4cute5tupleIJiiiiEEENS1_10collective13CollectiveMmaINS1_34MainloopSm90TmaGmmaWarpSpecializedILi3ENS5_IJNS4_1CILi1EEENSA_ILi2EEESB_EEENS1_35KernelTmaWarpSpecializedCooperativeEEENS5_IJNSA_ILi256EEENSA_ILi128EEESH_EEEaNS5_IJlSB_lEEEaSJ_NS4_8TiledMMAINS4_8MMA_AtomIJNS4_4SM904GMMA27MMA_64x128x32_S32S8S8_SS_TNEEEENS4_6LayoutINS5_IJSC_SB_SB_EEENS5_IJSB_NSA_ILi0EEESS_EEEEENS5_IJNS4_10UnderscoreESV_SV_EEEEENS4_23SM90_TMA_LOAD_MULTICASTENS4_14ComposedLayoutINS4_7SwizzleILi3ELi4ELi3EEENS4_18smem_ptr_flag_bitsILi8EEENSQ_INS5_IJNSA_ILi8EEESH_EEENS5_IJSH_SB_EEEEEEEvNS4_8identityENS4_13SM90_TMA_LOADES18_vS19_EENS_8epilogue10collective6detail29Sm90TmaWarpSpecializedAdapterINS1D_15DefaultEpilogueIaSJ_SJ_NS1C_6thread17LinearCombinationIaLi1EiiLNS1H_9ScaleType4KindE0ELNS_15FloatRoundStyleE2EaEENS1_15EpilogueDefaultEEEEEvvEEEEvNT_6ParamsE:
        .type           _ZN7cutlass13device_kernelINS_4gemm6kernel13GemmUniversalIN4cute5tupleIJiiiiEEENS1_10collective13CollectiveMmaINS1_34MainloopSm90TmaGmmaWarpSpecializedILi3ENS5_IJNS4_1CILi1EEENSA_ILi2EEESB_EEENS1_35KernelTmaWarpSpecializedCooperativeEEENS5_IJNSA_ILi256EEENSA_ILi128EEESH_EEEaNS5_IJlSB_lEEEaSJ_NS4_8TiledMMAINS4_8MMA_AtomIJNS4_4SM904GMMA27MMA_64x128x32_S32S8S8_SS_TNEEEENS4_6LayoutINS5_IJSC_SB_SB_EEENS5_IJSB_NSA_ILi0EEESS_EEEEENS5_IJNS4_10UnderscoreESV_SV_EEEEENS4_23SM90_TMA_LOAD_MULTICASTENS4_14ComposedLayoutINS4_7SwizzleILi3ELi4ELi3EEENS4_18smem_ptr_flag_bitsILi8EEENSQ_INS5_IJNSA_ILi8EEESH_EEENS5_IJSH_SB_EEEEEEEvNS4_8identityENS4_13SM90_TMA_LOADES18_vS19_EENS_8epilogue10collective6detail29Sm90TmaWarpSpecializedAdapterINS1D_15DefaultEpilogueIaSJ_SJ_NS1C_6thread17LinearCombinationIaLi1EiiLNS1H_9ScaleType4KindE0ELNS_15FloatRoundStyleE2EaEENS1_15EpilogueDefaultEEEEEvvEEEEvNT_6ParamsE,@function
        .size           _ZN7cutlass13device_kernelINS_4gemm6kernel13GemmUniversalIN4cute5tupleIJiiiiEEENS1_10collective13CollectiveMmaINS1_34MainloopSm90TmaGmmaWarpSpecializedILi3ENS5_IJNS4_1CILi1EEENSA_ILi2EEESB_EEENS1_35KernelTmaWarpSpecializedCooperativeEEENS5_IJNSA_ILi256EEENSA_ILi128EEESH_EEEaNS5_IJlSB_lEEEaSJ_NS4_8TiledMMAINS4_8MMA_AtomIJNS4_4SM904GMMA27MMA_64x128x32_S32S8S8_SS_TNEEEENS4_6LayoutINS5_IJSC_SB_SB_EEENS5_IJSB_NSA_ILi0EEESS_EEEEENS5_IJNS4_10UnderscoreESV_SV_EEEEENS4_23SM90_TMA_LOAD_MULTICASTENS4_14ComposedLayoutINS4_7SwizzleILi3ELi4ELi3EEENS4_18smem_ptr_flag_bitsILi8EEENSQ_INS5_IJNSA_ILi8EEESH_EEENS5_IJSH_SB_EEEEEEEvNS4_8identityENS4_13SM90_TMA_LOADES18_vS19_EENS_8epilogue10collective6detail29Sm90TmaWarpSpecializedAdapterINS1D_15DefaultEpilogueIaSJ_SJ_NS1C_6thread17LinearCombinationIaLi1EiiLNS1H_9ScaleType4KindE0ELNS_15FloatRoundStyleE2EaEENS1_15EpilogueDefaultEEEEEvvEEEEvNT_6ParamsE,(.L_x_329 - _ZN7cutlass13device_kernelINS_4gemm6kernel13GemmUniversalIN4cute5tupleIJiiiiEEENS1_10collective13CollectiveMmaINS1_34MainloopSm90TmaGmmaWarpSpecializedILi3ENS5_IJNS4_1CILi1EEENSA_ILi2EEESB_EEENS1_35KernelTmaWarpSpecializedCooperativeEEENS5_IJNSA_ILi256EEENSA_ILi128EEESH_EEEaNS5_IJlSB_lEEEaSJ_NS4_8TiledMMAINS4_8MMA_AtomIJNS4_4SM904GMMA27MMA_64x128x32_S32S8S8_SS_TNEEEENS4_6LayoutINS5_IJSC_SB_SB_EEENS5_IJSB_NSA_ILi0EEESS_EEEEENS5_IJNS4_10UnderscoreESV_SV_EEEEENS4_23SM90_TMA_LOAD_MULTICASTENS4_14ComposedLayoutINS4_7SwizzleILi3ELi4ELi3EEENS4_18smem_ptr_flag_bitsILi8EEENSQ_INS5_IJNSA_ILi8EEESH_EEENS5_IJSH_SB_EEEEEEEvNS4_8identityENS4_13SM90_TMA_LOADES18_vS19_EENS_8epilogue10collective6detail29Sm90TmaWarpSpecializedAdapterINS1D_15DefaultEpilogueIaSJ_SJ_NS1C_6thread17LinearCombinationIaLi1EiiLNS1H_9ScaleType4KindE0ELNS_15FloatRoundStyleE2EaEENS1_15EpilogueDefaultEEEEEvvEEEEvNT_6ParamsE)
        .other          _ZN7cutlass13device_kernelINS_4gemm6kernel13GemmUniversalIN4cute5tupleIJiiiiEEENS1_10collective13CollectiveMmaINS1_34MainloopSm90TmaGmmaWarpSpecializedILi3ENS5_IJNS4_1CILi1EEENSA_ILi2EEESB_EEENS1_35KernelTmaWarpSpecializedCooperativeEEENS5_IJNSA_ILi256EEENSA_ILi128EEESH_EEEaNS5_IJlSB_lEEEaSJ_NS4_8TiledMMAINS4_8MMA_AtomIJNS4_4SM904GMMA27MMA_64x128x32_S32S8S8_SS_TNEEEENS4_6LayoutINS5_IJSC_SB_SB_EEENS5_IJSB_NSA_ILi0EEESS_EEEEENS5_IJNS4_10UnderscoreESV_SV_EEEEENS4_23SM90_TMA_LOAD_MULTICASTENS4_14ComposedLayoutINS4_7SwizzleILi3ELi4ELi3EEENS4_18smem_ptr_flag_bitsILi8EEENSQ_INS5_IJNSA_ILi8EEESH_EEENS5_IJSH_SB_EEEEEEEvNS4_8identityENS4_13SM90_TMA_LOADES18_vS19_EENS_8epilogue10collective6detail29Sm90TmaWarpSpecializedAdapterINS1D_15DefaultEpilogueIaSJ_SJ_NS1C_6thread17LinearCombinationIaLi1EiiLNS1H_9ScaleType4KindE0ELNS_15FloatRoundStyleE2EaEENS1_15EpilogueDefaultEEEEEvvEEEEvNT_6ParamsE,@"STO_CUDA_ENTRY STV_DEFAULT"
_ZN7cutlass13device_kernelINS_4gemm6kernel13GemmUniversalIN4cute5tupleIJiiiiEEENS1_10collective13CollectiveMmaINS1_34MainloopSm90TmaGmmaWarpSpecializedILi3ENS5_IJNS4_1CILi1EEENSA_ILi2EEESB_EEENS1_35KernelTmaWarpSpecializedCooperativeEEENS5_IJNSA_ILi256EEENSA_ILi128EEESH_EEEaNS5_IJlSB_lEEEaSJ_NS4_8TiledMMAINS4_8MMA_AtomIJNS4_4SM904GMMA27MMA_64x128x32_S32S8S8_SS_TNEEEENS4_6LayoutINS5_IJSC_SB_SB_EEENS5_IJSB_NSA_ILi0EEESS_EEEEENS5_IJNS4_10UnderscoreESV_SV_EEEEENS4_23SM90_TMA_LOAD_MULTICASTENS4_14ComposedLayoutINS4_7SwizzleILi3ELi4ELi3EEENS4_18smem_ptr_flag_bitsILi8EEENSQ_INS5_IJNSA_ILi8EEESH_EEENS5_IJSH_SB_EEEEEEEvNS4_8identityENS4_13SM90_TMA_LOADES18_vS19_EENS_8epilogue10collective6detail29Sm90TmaWarpSpecializedAdapterINS1D_15DefaultEpilogueIaSJ_SJ_NS1C_6thread17LinearCombinationIaLi1EiiLNS1H_9ScaleType4KindE0ELNS_15FloatRoundStyleE2EaEENS1_15EpilogueDefaultEEEEEvvEEEEvNT_6ParamsE:
[----:B------:R-:W0:Y:S01]  /*0000*/  LDC R1, c[0x0][0x28] ;  /* 0x00000a00ff017b82 */ /* 0x000e220000000800 */
[----:B------:R-:W1:Y:S01]  /*0010*/  S2R R18, SR_TID.X ;  /* 0x0000000000127919 */ /* 0x000e620000002100 */
[----:B------:R-:W-:Y:S01]  /*0020*/  ELECT P0, URZ, PT ;  /* 0x00000000003f782f */ /* 0x000fe20003800000 */
[----:B------:R-:W-:Y:S01]  /*0030*/  BSSY B0, `(.L_x_0) ;  /* 0x000000f000007945 */ /* 0x000fe20003800000 */
[--C-:B-1----:R-:W-:Y:S02]  /*0040*/  SHF.R.U32.HI R0, RZ, 0x5, R18.reuse ;  /* 0x00000005ff007819 */ /* 0x102fe40000011612 */
[----:B------:R-:W-:-:S03]  /*0050*/  SHF.R.U32.HI R3, RZ, 0x7, R18 ;  /* 0x00000007ff037819 */ /* 0x000fc60000011612 */
[----:B------:R-:W1:Y:S04]  /*0060*/  SHFL.IDX PT, R2, R0, RZ, 0x1f ;  /* 0x00001fff00027589 */ /* 0x000e6800000e0000 */
[----:B------:R2:W3:Y:S01]  /*0070*/  SHFL.IDX PT, R5, R3, RZ, 0x1f ;  /* 0x00001fff03057589 */ /* 0x0004e200000e0000 */
[----:B-1----:R-:W-:-:S13]  /*0080*/  ISETP.NE.OR P0, PT, R2, RZ, !P0 ;  /* 0x000000ff0200720c */ /* 0x002fda0004705670 */
[----:B0-23--:R-:W-:Y:S05]  /*0090*/  @P0 BRA `(.L_x_1) ;  /* 0x0000000000200947 */ /* 0x00dfea0003800000 */
[----:B------:R-:W-:Y:S02]  /*00a0*/  ULDC.64 UR4, c[0x0][0x198] ;  /* 0x0000660000047ab9 */ /* 0x000fe40000000a00 */
[----:B------:R-:W-:Y:S02]  /*00b0*/  UIADD3 UR6, UP0, UR4, 0xf0, URZ ;  /* 0x000000f004067890 */ /* 0x000fe4000ff1e03f */
[----:B------:R-:W-:Y:S02]  /*00c0*/  UIADD3 UR4, UP1, UR4, 0x1f0, URZ ;  /* 0x000001f004047890 */ /* 0x000fe4000ff3e03f */
[----:B------:R-:W-:Y:S02]  /*00d0*/  UIADD3.X UR7, URZ, UR5, URZ, UP0, !UPT ;  /* 0x000000053f077290 */ /* 0x000fe400087fe43f */
[----:B------:R-:W-:-:S07]  /*00e0*/  UIADD3.X UR5, URZ, UR5, URZ, UP1, !UPT ;  /* 0x000000053f057290 */ /* 0x000fce0008ffe43f */
[----:B------:R0:W-:Y:S02]  /*00f0*/  UTMACCTL.PF [UR6] ;  /* 0x00000000060079b9 */ /* 0x0001e40008040000 */
[----:B------:R0:W-:Y:S02]  /*0100*/  UTMACCTL.PF [UR4] ;  /* 0x00000000040079b9 */ /* 0x0001e40008040000 */
[----:B0-----:R-:W-:Y:S01]  /*0110*/  NOP ;  /* 0x0000000000007918 */ /* 0x001fe20000000000 */
.L_x_1:
[----:B------:R-:W-:Y:S05]  /*0120*/  BSYNC B0 ;  /* 0x0000000000007941 */ /* 0x000fea0003800000 */
.L_x_0:
[----:B------:R-:W0:Y:S02]  /*0130*/  SHFL.IDX PT, R3, R0, RZ, 0x1f ;  /* 0x00001fff00037589 */ /* 0x000e2400000e0000 */
[----:B0-----:R-:W-:-:S13]  /*0140*/  ISETP.NE.AND P0, PT, R3, RZ, PT ;  /* 0x000000ff0300720c */ /* 0x001fda0003f05270 */
[----:B------:R-:W-:Y:S05]  /*0150*/  @P0 BRA `(.L_x_2) ;  /* 0x0000000000500947 */ /* 0x000fea0003800000 */
[----:B------:R-:W0:Y:S01]  /*0160*/  S2UR UR8, SR_CgaCtaId ;  /* 0x00000000000879c3 */ /* 0x000e220000008800 */
[----:B------:R-:W-:Y:S01]  /*0170*/  UMOV UR4, 0x400 ;  /* 0x0000040000047882 */ /* 0x000fe20000000000 */
[----:B------:R-:W-:Y:S01]  /*0180*/  UMOV UR5, 0x1 ;  /* 0x0000000100057882 */ /* 0x000fe20000000000 */
[----:B------:R-:W-:Y:S01]  /*0190*/  UMOV UR6, 0x4 ;  /* 0x0000000400067882 */ /* 0x000fe20000000000 */
[----:B------:R-:W-:Y:S01]  /*01a0*/  ELECT P0, URZ, PT ;  /* 0x00000000003f782f */ /* 0x000fe20003800000 */
[----:B------:R-:W-:-:S04]  /*01b0*/  UIADD3 UR6, -UR6, 0x100000, URZ ;  /* 0x0010000006067890 */ /* 0x000fc8000fffe13f */
[----:B------:R-:W-:Y:S02]  /*01c0*/  USHF.L.U32 UR7, UR6, 0xb, URZ ;  /* 0x0000000b06077899 */ /* 0x000fe4000800063f */
[----:B------:R-:W-:Y:S02]  /*01d0*/  USHF.L.U32 UR6, UR6, 0x1, URZ ;  /* 0x0000000106067899 */ /* 0x000fe4000800063f */
[----:B0-----:R-:W-:Y:S02]  /*01e0*/  ULEA UR8, UR8, UR4, 0x18 ;  /* 0x0000000408087291 */ /* 0x001fe4000f8ec03f */
[----:B------:R-:W-:-:S04]  /*01f0*/  UIADD3 UR4, -UR5, 0x100000, URZ ;  /* 0x0010000005047890 */ /* 0x000fc8000fffe13f */
[----:B------:R-:W-:Y:S02]  /*0200*/  USHF.L.U32 UR5, UR4, 0xb, URZ ;  /* 0x0000000b04057899 */ /* 0x000fe4000800063f */
[----:B------:R-:W-:Y:S01]  /*0210*/  USHF.L.U32 UR4, UR4, 0x1, URZ ;  /* 0x0000000104047899 */ /* 0x000fe2000800063f */
[----:B------:R-:W0:Y:S11]  /*0220*/  FENCE.VIEW.ASYNC.S ;  /* 0x00000000000073c6 */ /* 0x000e360000000000 */
[----:B0-----:R0:W1:Y:S01]  /*0230*/  SYNCS.EXCH.64 URZ, [UR8], UR4 ;  /* 0x00000004083f75b2 */ /* 0x0010620008000100 */
[----:B------:R0:W2:Y:S01]  /*0240*/  SYNCS.EXCH.64 URZ, [UR8+0x18], UR6 ;  /* 0x00001806083f75b2 */ /* 0x0000a20008000100 */
[----:B------:R0:W3:Y:S01]  /*0250*/  SYNCS.EXCH.64 URZ, [UR8+0x8], UR4 ;  /* 0x00000804083f75b2 */ /* 0x0000e20008000100 */
[----:B------:R0:W4:Y:S01]  /*0260*/  SYNCS.EXCH.64 URZ, [UR8+0x20], UR6 ;  /* 0x00002006083f75b2 */ /* 0x0001220008000100 */
[----:B------:R0:W0:Y:S01]  /*0270*/  SYNCS.EXCH.64 URZ, [UR8+0x10], UR4 ;  /* 0x00001004083f75b2 */ /* 0x0000220008000100 */
[----:B------:R0:W0:Y:S01]  /*0280*/  SYNCS.EXCH.64 URZ, [UR8+0x28], UR6 ;  /* 0x00002806083f75b2 */ /* 0x0000220008000100 */
[----:B------:R-:W-:Y:S01]  /*0290*/  NOP ;  /* 0x0000000000007918 */ /* 0x000fe20000000000 */
.L_x_2:
[----:B------:R-:W-:Y:S01]  /*02a0*/  SHF.R.S32.HI R7, RZ, 0x1f, R18 ;  /* 0x0000001fff077819 */ /* 0x000fe20000011412 */
[----:B------:R-:W5:Y:S01]  /*02b0*/  SHFL.IDX PT, R0, R0, RZ, 0x1f ;  /* 0x00001fff00007589 */ /* 0x000f6200000e0000 */
[----:B0-----:R-:W0:Y:S01]  /*02c0*/  S2UR UR8, SR_CTAID.X ;  /* 0x00000000000879c3 */ /* 0x001e220000002500 */
[----:B------:R-:W-:Y:S02]  /*02d0*/  ELECT P0, URZ, PT ;  /* 0x00000000003f782f */ /* 0x000fe40003800000 */
[----:B------:R-:W-:Y:S01]  /*02e0*/  LEA.HI R7, R7, R18, RZ, 0x7 ;  /* 0x0000001207077211 */ /* 0x000fe200078f38ff */
[----:B------:R-:W1:Y:S01]  /*02f0*/  S2R R4, SR_CTAID.Y ;  /* 0x0000000000047919 */ /* 0x000e620000002600 */
[----:B------:R-:W-:Y:S01]  /*0300*/  ULDC UR4, c[0x0][0x154] ;  /* 0x0000550000047ab9 */ /* 0x000fe20000000800 */
[----:B------:R-:W-:Y:S01]  /*0310*/  NOP ;  /* 0x0000000000007918 */ /* 0x000fe20000000000 */
[----:B------:R-:W-:Y:S01]  /*0320*/  LOP3.LUT R7, R7, 0xffffff80, RZ, 0xc0, !PT ;  /* 0xffffff8007077812 */ /* 0x000fe200078ec0ff */
[----:B------:R-:W-:Y:S01]  /*0330*/  NOP ;  /* 0x0000000000007918 */ /* 0x000fe20000000000 */
[----:B------:R-:W2:Y:S03]  /*0340*/  LDC R13, c[0x0][0x140] ;  /* 0x00005000ff0d7b82 */ /* 0x000ea60000000800 */
[----:B------:R-:W-:-:S05]  /*0350*/  IMAD.IADD R7, R18, 0x1, -R7 ;  /* 0x0000000112077824 */ /* 0x000fca00078e0a07 */
[----:B------:R-:W-:Y:S01]  /*0360*/  SHF.R.S32.HI R6, RZ, 0x1f, R7 ;  /* 0x0000001fff067819 */ /* 0x000fe20000011407 */
[----:B------:R-:W3:Y:S01]  /*0370*/  LDC R10, c[0x0][0x144] ;  /* 0x00005100ff0a7b82 */ /* 0x000ee20000000800 */
[----:B------:R-:W-:Y:S02]  /*0380*/  LOP3.LUT P2, RZ, R7, 0x7, RZ, 0xc0, !PT ;  /* 0x0000000707ff7812 */ /* 0x000fe4000784c0ff */
[----:B------:R-:W-:Y:S02]  /*0390*/  LEA.HI R6, R6, R7, RZ, 0x3 ;  /* 0x0000000706067211 */ /* 0x000fe400078f18ff */
[----:B-----5:R-:W-:Y:S02]  /*03a0*/  ISETP.NE.OR P0, PT, R0, RZ, !P0 ;  /* 0x000000ff0000720c */ /* 0x020fe40004705670 */
[--C-:B------:R-:W-:Y:S02]  /*03b0*/  SHF.R.S32.HI R0, RZ, 0x3, R6.reuse ;  /* 0x00000003ff007819 */ /* 0x100fe40000011406 */
[----:B------:R-:W-:-:S02]  /*03c0*/  SHF.R.S32.HI R9, RZ, 0x1f, R6 ;  /* 0x0000001fff097819 */ /* 0x000fc40000011406 */
[----:B------:R-:W-:Y:S02]  /*03d0*/  SHF.R.S32.HI R6, RZ, 0x1f, R3 ;  /* 0x0000001fff067819 */ /* 0x000fe40000011403 */
[----:B------:R-:W-:Y:S02]  /*03e0*/  LEA.HI R9, R9, R0, RZ, 0x2 ;  /* 0x0000000009097211 */ /* 0x000fe400078f10ff */
[----:B------:R-:W-:Y:S02]  /*03f0*/  LEA.HI R6, R6, R3, RZ, 0x2 ;  /* 0x0000000306067211 */ /* 0x000fe400078f10ff */
[----:B-1----:R-:W-:Y:S01]  /*0400*/  I2FP.F32.U32 R8, R4 ;  /* 0x0000000400087245 */ /* 0x002fe20000201000 */
[----:B------:R-:W-:Y:S01]  /*0410*/  VOTEU.ALL UP0, P0 ;  /* 0x00000000003f7886 */ /* 0x000fe20000000000 */
[----:B------:R-:W-:Y:S01]  /*0420*/  LOP3.LUT R6, R6, 0x3ffffffc, RZ, 0xc0, !PT ;  /* 0x3ffffffc06067812 */ /* 0x000fe200078ec0ff */
[----:B------:R-:W-:Y:S01]  /*0430*/  VOTEU.ALL UP1, P0 ;  /* 0x00000000003f7886 */ /* 0x000fe20000020000 */
[----:B------:R-:W-:Y:S01]  /*0440*/  LOP3.LUT R9, R9, 0xfffffffc, RZ, 0xc0, !PT ;  /* 0xfffffffc09097812 */ /* 0x000fe200078ec0ff */
[----:B------:R-:W-:Y:S01]  /*0450*/  FMUL R12, R8, UR4 ;  /* 0x00000004080c7c20 */ /* 0x000fe20008400000 */
[----:B------:R-:W1:Y:S01]  /*0460*/  @!UP0 S2UR UR7, SR_CgaCtaId ;  /* 0x00000000000789c3 */ /* 0x000e620000008800 */
[----:B------:R-:W-:Y:S01]  /*0470*/  IMAD.IADD R11, R3, 0x1, -R6 ;  /* 0x00000001030b7824 */ /* 0x000fe200078e0a06 */
[----:B0-----:R-:W-:Y:S01]  /*0480*/  I2FP.F32.U32 R6, UR8 ;  /* 0x0000000800067c45 */ /* 0x001fe20008201000 */
[----:B------:R-:W-:Y:S01]  /*0490*/  IMAD.IADD R0, R0, 0x1, -R9 ;  /* 0x0000000100007824 */ /* 0x000fe200078e0a09 */
[----:B------:R-:W-:Y:S01]  /*04a0*/  ULDC UR4, c[0x0][0x150] ;  /* 0x0000540000047ab9 */ /* 0x000fe20000000800 */
[----:B------:R-:W0:Y:S01]  /*04b0*/  F2I.U32.TRUNC.NTZ R12, R12 ;  /* 0x0000000c000c7305 */ /* 0x000e22000020f000 */
[----:B------:R-:W-:Y:S01]  /*04c0*/  SHF.R.S32.HI R3, RZ, 0x1f, R2 ;  /* 0x0000001fff037819 */ /* 0x000fe20000011402 */
[----:B------:R-:W-:Y:S01]  /*04d0*/  FMUL R8, R6, UR4 ;  /* 0x0000000406087c20 */ /* 0x000fe20008400000 */
[----:B------:R-:W5:Y:S01]  /*04e0*/  LDC R9, c[0x0][0x148] ;  /* 0x00005200ff097b82 */ /* 0x000f620000000800 */
[----:B------:R-:W-:Y:S01]  /*04f0*/  IMAD R11, R11, 0x4, R0 ;  /* 0x000000040b0b7824 */ /* 0x000fe200078e0200 */
[----:B------:R-:W-:Y:S01]  /*0500*/  LEA.HI R3, R3, R2, RZ, 0x2 ;  /* 0x0000000203037211 */ /* 0x000fe200078f10ff */
[----:B------:R-:W-:Y:S01]  /*0510*/  UMOV UR4, 0x20 ;  /* 0x0000002000047882 */ /* 0x000fe20000000000 */
[----:B------:R-:W-:Y:S01]  /*0520*/  @!UP0 UMOV UR6, 0x400 ;  /* 0x0000040000068882 */ /* 0x000fe20000000000 */
[----:B------:R-:W4:Y:S01]  /*0530*/  F2I.U32.TRUNC.NTZ R8, R8 ;  /* 0x0000000800087305 */ /* 0x000f22000020f000 */
[----:B------:R-:W-:Y:S01]  /*0540*/  LOP3.LUT R3, R3, 0xfffffffc, RZ, 0xc0, !PT ;  /* 0xfffffffc03037812 */ /* 0x000fe200078ec0ff */
[----:B------:R-:W-:Y:S01]  /*0550*/  IMAD.SHL.U32 R6, R11, 0x4, RZ ;  /* 0x000000040b067824 */ /* 0x000fe200078e00ff */
[----:B------:R-:W-:-:S04]  /*0560*/  @!UP0 UIADD3 UR4, -UR4, 0x100000, URZ ;  /* 0x0010000004048890 */ /* 0x000fc8000fffe13f */
[----:B------:R-:W-:Y:S02]  /*0570*/  @!UP0 USHF.L.U32 UR5, UR4, 0xb, URZ ;  /* 0x0000000b04058899 */ /* 0x000fe4000800063f */
[----:B------:R-:W-:Y:S01]  /*0580*/  @!UP0 USHF.L.U32 UR4, UR4, 0x1, URZ ;  /* 0x0000000104048899 */ /* 0x000fe2000800063f */
[----:B--2---:R-:W-:Y:S01]  /*0590*/  ISETP.EQ.U32.AND P3, PT, R13, 0x1, PT ;  /* 0x000000010d00780c */ /* 0x004fe20003f62070 */
[----:B------:R-:W-:Y:S01]  /*05a0*/  IMAD.IADD R0, R2, 0x1, -R3 ;  /* 0x0000000102007824 */ /* 0x000fe200078e0a03 */
[----:B------:R-:W-:Y:S01]  /*05b0*/  LOP3.LUT R23, R11, 0xc, R6, 0x78, !PT ;  /* 0x0000000c0b177812 */ /* 0x000fe200078e7806 */
[----:B0-----:R-:W-:Y:S01]  /*05c0*/  IMAD.MOV R14, RZ, RZ, -R12 ;  /* 0x000000ffff0e7224 */ /* 0x001fe200078e0a0c */
[----:B-1----:R-:W-:Y:S02]  /*05d0*/  @!UP0 ULEA UR6, UR7, UR6, 0x18 ;  /* 0x0000000607068291 */ /* 0x002fe4000f8ec03f */
[C---:B------:R-:W-:Y:S01]  /*05e0*/  ISETP.NE.AND P1, PT, R0.reuse, 0x3, PT ;  /* 0x000000030000780c */ /* 0x040fe20003f25270 */
[----:B------:R-:W-:Y:S01]  /*05f0*/  VOTEU.ALL UP0, P0 ;  /* 0x00000000003f7886 */ /* 0x000fe20000000000 */
[----:B------:R-:W-:Y:S01]  /*0600*/  ISETP.LT.U32.AND P0, PT, R23, 0x2, !P2 ;  /* 0x000000021700780c */ /* 0x000fe20005701070 */
[----:B----4-:R-:W-:Y:S01]  /*0610*/  IMAD.MOV R3, RZ, RZ, -R8 ;  /* 0x000000ffff037224 */ /* 0x010fe200078e0a08 */
[----:B------:R-:W-:Y:S01]  /*0620*/  ISETP.EQ.OR P1, PT, R0, RZ, !P1 ;  /* 0x000000ff0000720c */ /* 0x000fe20004f22670 */
[C---:B------:R-:W-:Y:S01]  /*0630*/  VIADD R8, R5.reuse, 0xffffffff ;  /* 0xffffffff05087836 */ /* 0x040fe20000000000 */
[----:B------:R-:W-:Y:S01]  /*0640*/  ISETP.NE.AND P2, PT, R5, RZ, PT ;  /* 0x000000ff0500720c */ /* 0x000fe20003f45270 */
[----:B-----5:R-:W-:Y:S01]  /*0650*/  IMAD R2, R9, R14, R4 ;  /* 0x0000000e09027224 */ /* 0x020fe200078e0204 */
[----:B------:R-:W-:Y:S01]  /*0660*/  ISETP.EQ.AND P1, PT, R5, RZ, P1 ;  /* 0x000000ff0500720c */ /* 0x000fe20000f22270 */
[----:B---3--:R-:W-:Y:S01]  /*0670*/  IMAD R3, R10, R3, UR8 ;  /* 0x000000080a037e24 */ /* 0x008fe2000f8e0203 */
[----:B------:R-:W-:Y:S01]  /*0680*/  ISETP.GE.U32.AND P5, PT, R8, 0x2, PT ;  /* 0x000000020800780c */ /* 0x000fe20003fa6070 */
[----:B------:R-:W0:Y:S02]  /*0690*/  FENCE.VIEW.ASYNC.S ;  /* 0x00000000000073c6 */ /* 0x000e240000000000 */
[----:B0-----:R0:W1:Y:S01]  /*06a0*/  @!UP0 SYNCS.EXCH.64 URZ, [UR6+0x40], UR4 ;  /* 0x00004004063f85b2 */ /* 0x0010620008000100 */
[----:B------:R-:W-:-:S02]  /*06b0*/  ISETP.NE.AND P4, PT, R2, R23, PT ;  /* 0x000000170200720c */ /* 0x000fc40003f85270 */
[----:B------:R-:W-:Y:S02]  /*06c0*/  SEL R19, RZ, 0x1, !P1 ;  /* 0x00000001ff137807 */ /* 0x000fe40004800000 */
[----:B------:R-:W-:Y:S02]  /*06d0*/  ISETP.EQ.OR P4, PT, R3, RZ, !P4 ;  /* 0x000000ff0300720c */ /* 0x000fe40006782670 */
[----:B------:R-:W-:Y:S02]  /*06e0*/  SEL R19, R19, 0x2, P5 ;  /* 0x0000000213137807 */ /* 0x000fe40002800000 */
[----:B------:R-:W-:-:S04]  /*06f0*/  PLOP3.LUT P0, PT, P0, P4, PT, 0x80, 0x0 ;  /* 0x000000000000781c */ /* 0x000fc80000709070 */
[----:B------:R-:W-:Y:S01]  /*0700*/  P2R R157, PR, RZ, 0x1 ;  /* 0x00000001ff9d7803 */ /* 0x000fe20000000000 */
[----:B------:R0:W2:Y:S01]  /*0710*/  @!UP1 SYNCS.EXCH.64 URZ, [UR6+0x48], UR4 ;  /* 0x00004804063f95b2 */ /* 0x0000a20008000100 */
[----:B------:R-:W-:Y:S01]  /*0720*/  NOP ;  /* 0x0000000000007918 */ /* 0x000fe20000000000 */
[----:B------:R-:W-:Y:S06]  /*0730*/  @!P3 BRA `(.L_x_3) ;  /* 0x000000000008b947 */ /* 0x000fec0003800000 */
[----:B-12---:R-:W-:Y:S01]  /*0740*/  UCGABAR_ARV ;  /* 0x00000000000079c7 */ /* 0x006fe20008000000 */
[----:B------:R-:W-:Y:S05]  /*0750*/  BRA `(.L_x_4) ;  /* 0x0000000000047947 */ /* 0x000fea0003800000 */
.L_x_3:
[----:B-12---:R-:W-:Y:S01]  /*0760*/  NOP ;  /* 0x0000000000007918 */ /* 0x006fe20000000000 */
.L_x_4:
[----:B------:R-:W1:Y:S01]  /*0770*/  LDC R2, c[0x0][0x65c] ;  /* 0x00019700ff027b82 */ /* 0x000e620000000800 */
[----:B------:R-:W-:Y:S02]  /*0780*/  IMAD.U32 R6, RZ, RZ, UR8 ;  /* 0x00000008ff067e24 */ /* 0x000fe4000f8e00ff */
[----:B------:R-:W-:Y:S01]  /*0790*/  IMAD.MOV.U32 R7, RZ, RZ, RZ ;  /* 0x000000ffff077224 */ /* 0x000fe200078e00ff */
[----:B-1----:R-:W-:-:S04]  /*07a0*/  ISETP.NE.AND P1, PT, R2, 0x1, PT ;  /* 0x000000010200780c */ /* 0x002fc80003f25270 */
[----:B------:R-:W-:-:S09]  /*07b0*/  P2R R5, PR, RZ, 0x2 ;  /* 0x00000002ff057803 */ /* 0x000fd20000000000 */
[----:B------:R-:W1:Y:S01]  /*07c0*/  @P1 LDC R17, c[0x0][0x10] ;  /* 0x00000400ff111b82 */ /* 0x000e620000000800 */
[----:B------:R-:W-:Y:S02]  /*07d0*/  @P1 IMAD.MOV.U32 R5, RZ, RZ, RZ ;  /* 0x000000ffff051224 */ /* 0x000fe400078e00ff */
[----:B------:R-:W-:-:S05]  /*07e0*/  @P1 IMAD.MOV.U32 R13, RZ, RZ, RZ ;  /* 0x000000ffff0d1224 */ /* 0x000fca00078e00ff */
[----:B------:R-:W2:Y:S01]  /*07f0*/  @!P1 LDC R11, c[0x0][0xc] ;  /* 0x00000300ff0b9b82 */ /* 0x000ea20000000800 */
[----:B-1----:R-:W-:-:S04]  /*0800*/  @P1 IMAD.WIDE.U32 R16, R17, UR8, R4 ;  /* 0x0000000811101c25 */ /* 0x002fc8000f8e0004 */
[----:B------:R-:W-:Y:S02]  /*0810*/  @P1 IMAD.IADD R17, R17, 0x1, R13 ;  /* 0x0000000111111824 */ /* 0x000fe400078e020d */
[----:B--2---:R-:W-:-:S04]  /*0820*/  @!P1 IMAD.WIDE.U32 R6, R4, R11, R6 ;  /* 0x0000000b04069225 */ /* 0x004fc800078e0006 */
[----:B------:R-:W-:Y:S02]  /*0830*/  @!P1 IMAD.MOV.U32 R16, RZ, RZ, R6 ;  /* 0x000000ffff109224 */ /* 0x000fe400078e0006 */
[----:B------:R-:W-:Y:S01]  /*0840*/  @!P1 IMAD.MOV.U32 R17, RZ, RZ, R7 ;  /* 0x000000ffff119224 */ /* 0x000fe200078e0007 */
[----:B------:R-:W-:Y:S06]  /*0850*/  @!P3 BRA `(.L_x_5) ;  /* 0x00000000000cb947 */ /* 0x000fec0003800000 */
[----:B------:R-:W-:Y:S01]  /*0860*/  UCGABAR_WAIT ;  /* 0x0000000000007dc7 */ /* 0x000fe20008000000 */
[----:B------:R-:W-:Y:S01]  /*0870*/  CCTL.IVALL ;  /* 0x00000000ff00798f */ /* 0x000fe20002000000 */
[----:B------:R-:W-:Y:S05]  /*0880*/  BRA `(.L_x_6) ;  /* 0x0000000000047947 */ /* 0x000fea0003800000 */
.L_x_5:
[----:B------:R-:W-:Y:S06]  /*0890*/  BAR.SYNC.DEFER_BLOCKING 0x0 ;  /* 0x0000000000007b1d */ /* 0x000fec0000010000 */
.L_x_6:
[----:B------:R-:W-:Y:S05]  /*08a0*/  @!P2 BRA `(.L_x_7) ;  /* 0x000000840010a947 */ /* 0x000fea0003800000 */
[----:B------:R-:W-:-:S13]  /*08b0*/  ISETP.GT.U32.AND P0, PT, R8, 0x1, PT ;  /* 0x000000010800780c */ /* 0x000fda0003f04070 */
[----:B0-----:R-:W-:Y:S05]  /*08c0*/  @P0 EXIT ;  /* 0x000000000000094d */ /* 0x001fea0003800000 */
[----:B------:R-:W-:Y:S01]  /*08d0*/  ULDC.64 UR4, c[0x0][0x650] ;  /* 0x0001940000047ab9 */ /* 0x000fe20000000a00 */
[----:B------:R-:W-:Y:S01]  /*08e0*/  PRMT R0, RZ, 0x7610, R0 ;  /* 0x00007610ff007816 */ /* 0x000fe20000000000 */
[----:B------:R-:W-:Y:S01]  /*08f0*/  IMAD.MOV.U32 R153, RZ, RZ, -0x1 ;  /* 0xffffffffff997424 */ /* 0x000fe200078e00ff */
[----:B------:R-:W-:Y:S01]  /*0900*/  ISETP.GE.U32.AND P0, PT, R16, UR4, PT ;  /* 0x0000000410007c0c */ /* 0x000fe2000bf06070 */
[----:B------:R-:W-:Y:S02]  /*0910*/  IMAD.MOV.U32 R152, RZ, RZ, -0x1 ;  /* 0xffffffffff987424 */ /* 0x000fe400078e00ff */
[----:B------:R-:W-:Y:S01]  /*0920*/  IMAD.MOV.U32 R22, RZ, RZ, -0x1 ;  /* 0xffffffffff167424 */ /* 0x000fe200078e00ff */
[----:B------:R-:W-:-:S13]  /*0930*/  ISETP.GE.U32.AND.EX P0, PT, R17, UR5, PT, P0 ;  /* 0x0000000511007c0c */ /* 0x000fda000bf06100 */
[----:B------:R-:W-:Y:S05]  /*0940*/  @P0 BRA `(.L_x_8) ;  /* 0x00000004002c0947 */ /* 0x000fea0003800000 */
[----:B------:R-:W0:Y:S01]  /*0950*/  LDC.64 R20, c[0x0][0x628] ;  /* 0x00018a00ff147b82 */ /* 0x000e220000000a00 */
[----:B------:R-:W-:Y:S02]  /*0960*/  IMAD.MOV.U32 R6, RZ, RZ, R16 ;  /* 0x000000ffff067224 */ /* 0x000fe400078e0010 */
[----:B------:R-:W-:-:S05]  /*0970*/  IMAD.MOV.U32 R7, RZ, RZ, R17 ;  /* 0x000000ffff077224 */ /* 0x000fca00078e0011 */
[----:B------:R-:W1:Y:S08]  /*0980*/  LDC R0, c[0x0][0x630] ;  /* 0x00018c00ff007b82 */ /* 0x000e700000000800 */
[----:B------:R-:W2:Y:S01]  /*0990*/  LDC.64 R24, c[0x0][0x620] ;  /* 0x00018800ff187b82 */ /* 0x000ea20000000a00 */
[----:B0-----:R-:W-:-:S04]  /*09a0*/  ISETP.NE.U32.AND P0, PT, R20, RZ, PT ;  /* 0x000000ff1400720c */ /* 0x001fc80003f05070 */
[----:B------:R-:W-:-:S13]  /*09b0*/  ISETP.NE.AND.EX P0, PT, R21, RZ, PT, P0 ;  /* 0x000000ff1500720c */ /* 0x000fda0003f05300 */
[----:B-12---:R-:W-:Y:S05]  /*09c0*/  @!P0 BRA `(.L_x_9) ;  /* 0x0000000000288947 */ /* 0x006fea0003800000 */
[----:B------:R-:W0:Y:S02]  /*09d0*/  LDC R13, c[0x0][0x634] ;  /* 0x00018d00ff0d7b82 */ /* 0x000e240000000800 */
[----:B0-----:R-:W-:-:S05]  /*09e0*/  IADD3 R13, P0, R16, R13, RZ ;  /* 0x0000000d100d7210 */ /* 0x001fca0007f1e0ff */
[----:B------:R-:W-:-:S04]  /*09f0*/  IMAD.X R15, RZ, RZ, R17, P0 ;  /* 0x000000ffff0f7224 */ /* 0x000fc800000e0611 */
[----:B------:R-:W-:-:S04]  /*0a00*/  IMAD.WIDE.U32 R6, R15, R20, RZ ;  /* 0x000000140f067225 */ /* 0x000fc800078e00ff */
[----:B------:R-:W-:-:S04]  /*0a10*/  IMAD.WIDE.U32 R10, P0, R13, R21, R6 ;  /* 0x000000150d0a7225 */ /* 0x000fc80007800006 */
[----:B------:R-:W-:-:S04]  /*0a20*/  IMAD.WIDE.U32 R6, R13, R20, RZ ;  /* 0x000000140d067225 */ /* 0x000fc800078e00ff */
[----:B------:R-:W-:Y:S01]  /*0a30*/  IMAD.X R13, RZ, RZ, RZ, P0 ;  /* 0x000000ffff0d7224 */ /* 0x000fe200000e06ff */
[----:B------:R-:W-:Y:S01]  /*0a40*/  IADD3 RZ, P0, R7, R10, RZ ;  /* 0x0000000a07ff7210 */ /* 0x000fe20007f1e0ff */
[----:B------:R-:W-:-:S04]  /*0a50*/  IMAD.MOV.U32 R12, RZ, RZ, R11 ;  /* 0x000000ffff0c7224 */ /* 0x000fc800078e000b */
[----:B------:R-:W-:-:S08]  /*0a60*/  IMAD.WIDE.U32.X R6, R15, R21, R12, P0 ;  /* 0x000000150f067225 */ /* 0x000fd000000e040c */
.L_x_9:
[----:B------:R-:W0:Y:S01]  /*0a70*/  LDC.64 R20, c[0x0][0x640] ;  /* 0x00019000ff147b82 */ /* 0x000e220000000a00 */
[--C-:B------:R-:W-:Y:S01]  /*0a80*/  SHF.R.U64 R27, R6, R0, R7.reuse ;  /* 0x00000000061b7219 */ /* 0x100fe20000001207 */
[----:B------:R-:W-:Y:S01]  /*0a90*/  IMAD R28, R9, R14, R4 ;  /* 0x0000000e091c7224 */ /* 0x000fe200078e0204 */
[----:B------:R-:W-:Y:S02]  /*0aa0*/  SHF.R.U32.HI R0, RZ, R0, R7 ;  /* 0x00000000ff007219 */ /* 0x000fe40000011607 */
[----:B------:R-:W-:-:S03]  /*0ab0*/  IADD3 R5, P0, RZ, -R27, RZ ;  /* 0x8000001bff057210 */ /* 0x000fc60007f1e0ff */
[----:B------:R-:W1:Y:S02]  /*0ac0*/  LDC R8, c[0x0][0x618] ;  /* 0x00018600ff087b82 */ /* 0x000e640000000800 */
[----:B------:R-:W-:-:S04]  /*0ad0*/  IMAD.X R7, RZ, RZ, ~R0, P0 ;  /* 0x000000ffff077224 */ /* 0x000fc800000e0e00 */
[-C--:B------:R-:W-:Y:S02]  /*0ae0*/  IMAD R0, R7, R24.reuse, RZ ;  /* 0x0000001807007224 */ /* 0x080fe400078e02ff */
[----:B------:R-:W2:Y:S01]  /*0af0*/  LDC R11, c[0x0][0x608] ;  /* 0x00018200ff0b7b82 */ /* 0x000ea20000000800 */
[----:B------:R-:W-:-:S04]  /*0b00*/  IMAD.WIDE.U32 R6, R5, R24, R16 ;  /* 0x0000001805067225 */ /* 0x000fc800078e0010 */
[----:B------:R-:W-:Y:S02]  /*0b10*/  IMAD R5, R5, R25, R0 ;  /* 0x0000001905057224 */ /* 0x000fe400078e0200 */
[----:B------:R-:W-:Y:S01]  /*0b20*/  IMAD.MOV.U32 R25, RZ, RZ, 0x1 ;  /* 0x00000001ff197424 */ /* 0x000fe200078e00ff */
[----:B------:R-:W3:Y:S01]  /*0b30*/  LDC R12, c[0x0][0x658] ;  /* 0x00019600ff0c7b82 */ /* 0x000ee20000000800 */
[----:B0-----:R-:W-:Y:S01]  /*0b40*/  ISETP.NE.U32.AND P0, PT, R20, RZ, PT ;  /* 0x000000ff1400720c */ /* 0x001fe20003f05070 */
[----:B------:R-:W-:Y:S02]  /*0b50*/  IMAD.IADD R5, R7, 0x1, R5 ;  /* 0x0000000107057824 */ /* 0x000fe400078e0205 */
[----:B------:R-:W-:Y:S01]  /*0b60*/  IMAD.MOV.U32 R7, RZ, RZ, -0x1 ;  /* 0xffffffffff077424 */ /* 0x000fe200078e00ff */
[----:B------:R-:W-:-:S03]  /*0b70*/  ISETP.NE.AND.EX P0, PT, R21, RZ, PT, P0 ;  /* 0x000000ff1500720c */ /* 0x000fc60003f05300 */
[----:B------:R-:W0:Y:S01]  /*0b80*/  LDC R15, c[0x0][0x600] ;  /* 0x00018000ff0f7b82 */ /* 0x000e220000000800 */
[-CC-:B-1----:R-:W-:Y:S02]  /*0b90*/  SHF.R.U64 R13, R6, R8.reuse, R5.reuse ;  /* 0x00000008060d7219 */ /* 0x182fe40000001205 */
[----:B------:R-:W-:-:S05]  /*0ba0*/  SHF.R.U32.HI R0, RZ, R8, R5 ;  /* 0x00000008ff007219 */ /* 0x000fca0000011605 */
[----:B------:R-:W1:Y:S01]  /*0bb0*/  LDC R22, c[0x0][0x648] ;  /* 0x00019200ff167b82 */ /* 0x000e620000000800 */
[-CC-:B--2---:R-:W-:Y:S02]  /*0bc0*/  SHF.R.U64 R29, R13, R11.reuse, R0.reuse ;  /* 0x0000000b0d1d7219 */ /* 0x184fe40000001200 */
[----:B------:R-:W-:-:S05]  /*0bd0*/  SHF.R.U32.HI R5, RZ, R11, R0 ;  /* 0x0000000bff057219 */ /* 0x000fca0000011600 */
[----:B------:R-:W2:Y:S01]  /*0be0*/  LDC R24, c[0x0][0x638] ;  /* 0x00018e00ff187b82 */ /* 0x000ea20000000800 */
[-CC-:B---3--:R-:W-:Y:S02]  /*0bf0*/  SHF.R.U64 R14, R29, R12.reuse, R5.reuse ;  /* 0x0000000c1d0e7219 */ /* 0x188fe40000001205 */
[-C--:B------:R-:W-:Y:S02]  /*0c00*/  SHF.L.U32 R0, R7, R12.reuse, RZ ;  /* 0x0000000c07007219 */ /* 0x080fe400000006ff */
[----:B------:R-:W-:Y:S01]  /*0c10*/  SHF.R.U32.HI R5, RZ, R12, R5 ;  /* 0x0000000cff057219 */ /* 0x000fe20000011605 */
[----:B------:R-:W-:Y:S01]  /*0c20*/  IMAD.MOV.U32 R4, RZ, RZ, R14 ;  /* 0x000000ffff047224 */ /* 0x000fe200078e000e */
[----:B------:R-:W-:Y:S01]  /*0c30*/  LOP3.LUT R10, RZ, R0, RZ, 0x33, !PT ;  /* 0x00000000ff0a7212 */ /* 0x000fe200078e33ff */
[----:B------:R-:W3:Y:S01]  /*0c40*/  LDC R26, c[0x0][0x610] ;  /* 0x00018400ff1a7b82 */ /* 0x000ee20000000800 */
[----:B------:R-:W-:Y:S05]  /*0c50*/  @!P0 BRA `(.L_x_10) ;  /* 0x0000000000288947 */ /* 0x000fea0003800000 */
[----:B------:R-:W4:Y:S02]  /*0c60*/  LDC R9, c[0x0][0x64c] ;  /* 0x00019300ff097b82 */ /* 0x000f240000000800 */
[----:B----4-:R-:W-:-:S05]  /*0c70*/  IADD3 R9, P0, R14, R9, RZ ;  /* 0x000000090e097210 */ /* 0x010fca0007f1e0ff */
        /* <DEDUP_REMOVED lines=8> */
.L_x_10:
[----:B-1----:R-:W-:Y:S01]  /*0d00*/  SHF.R.U64 R4, R4, R22, R5 ;  /* 0x0000001604047219 */ /* 0x002fe20000001205 */
[----:B0-----:R-:W-:Y:S01]  /*0d10*/  VIADD R6, R15, 0xffffffff ;  /* 0xffffffff0f067836 */ /* 0x001fe20000000000 */
[----:B------:R-:W-:Y:S01]  /*0d20*/  SHF.L.U32 R0, R25, R12, RZ ;  /* 0x0000000c19007219 */ /* 0x000fe200000006ff */
[----:B------:R-:W-:Y:S01]  /*0d30*/  IMAD.MOV.U32 R22, RZ, RZ, R27 ;  /* 0x000000ffff167224 */ /* 0x000fe200078e001b */
[----:B------:R-:W-:Y:S01]  /*0d40*/  LOP3.LUT R5, R29, R10, RZ, 0xc0, !PT ;  /* 0x0000000a1d057212 */ /* 0x000fe200078ec0ff */
[----:B------:R-:W-:Y:S01]  /*0d50*/  IMAD.MOV R7, RZ, RZ, -R4 ;  /* 0x000000ffff077224 */ /* 0x000fe200078e0a04 */
[----:B------:R-:W-:Y:S02]  /*0d60*/  SEL R3, R3, R28, !P1 ;  /* 0x0000001c03037207 */ /* 0x000fe40004800000 */
[----:B------:R-:W-:Y:S01]  /*0d70*/  LOP3.LUT R6, R13, R6, RZ, 0xc0, !PT ;  /* 0x000000060d067212 */ /* 0x000fe200078ec0ff */
[----:B------:R-:W-:Y:S02]  /*0d80*/  IMAD R4, R0, R4, R5 ;  /* 0x0000000400047224 */ /* 0x000fe400078e0205 */
[----:B--2---:R-:W-:-:S02]  /*0d90*/  IMAD R0, R7, R24, R14 ;  /* 0x0000001807007224 */ /* 0x004fc400078e020e */
[----:B---3--:R-:W-:Y:S02]  /*0da0*/  IMAD R3, R4, R26, R3 ;  /* 0x0000001a04037224 */ /* 0x008fe400078e0203 */
[----:B------:R-:W-:Y:S02]  /*0db0*/  IMAD.MOV.U32 R5, RZ, RZ, 0x1 ;  /* 0x00000001ff057424 */ /* 0x000fe400078e00ff */
[----:B------:R-:W-:-:S03]  /*0dc0*/  IMAD R4, R0, R15, R6 ;  /* 0x0000000f00047224 */ /* 0x000fc600078e0206 */
[----:B------:R-:W-:Y:S02]  /*0dd0*/  PRMT R0, R5, 0x7610, R0 ;  /* 0x0000761005007816 */ /* 0x000fe40000000000 */
[----:B------:R-:W-:Y:S02]  /*0de0*/  SEL R152, R4, R3, !P1 ;  /* 0x0000000304987207 */ /* 0x000fe40004800000 */
[----:B------:R-:W-:-:S07]  /*0df0*/  SEL R153, R3, R4, !P1 ;  /* 0x0000000403997207 */ /* 0x000fce0004800000 */
.L_x_8:
[----:B------:R-:W-:-:S08]  /*0e00*/  NOP ;  /* 0x0000000000007918 */ /* 0x000fd00000000000 */
[----:B------:R-:W0:Y:S02]  /*0e10*/  USETMAXREG.TRY_ALLOC.CTAPOOL UP0, 0xe8 ;  /* 0x000000e8000079c8 */ /* 0x000e240008000600 */
[----:B0-----:R-:W-:-:S13]  /*0e20*/  PLOP3.LUT P0, PT, PT, PT, UP0, 0x80, 0x0 ;  /* 0x000000000000781c */ /* 0x001fda0003f0f008 */
[----:B------:R-:W-:Y:S05]  /*0e30*/  @!P0 BRA `(.L_x_8) ;  /* 0xfffffffc00f08947 */ /* 0x000fea000383ffff */
[----:B------:R-:W-:Y:S01]  /*0e40*/  ULDC.64 UR4, c[0x0][0x598] ;  /* 0x0001660000047ab9 */ /* 0x000fe20000000a00 */
[----:B------:R-:W-:Y:S01]  /*0e50*/  ULDC.64 UR36, c[0x0][0x208] ;  /* 0x0000820000247ab9 */ /* 0x000fe20000000a00 */
[----:B------:R-:W-:-:S04]  /*0e60*/  ISETP.NE.U32.AND P0, PT, RZ, UR4, PT ;  /* 0x00000004ff007c0c */ /* 0x000fc8000bf05070 */
[----:B------:R-:W-:-:S13]  /*0e70*/  ISETP.NE.AND.EX P0, PT, RZ, UR5, PT, P0 ;  /* 0x00000005ff007c0c */ /* 0x000fda000bf05300 */
[----:B------:R-:W-:Y:S05]  /*0e80*/  @!P0 BRA `(.L_x_11) ;  /* 0x00000000001c8947 */ /* 0x000fea0003800000 */
[----:B------:R-:W0:Y:S02]  /*0e90*/  LDC.64 R4, c[0x0][0x598] ;  /* 0x00016600ff047b82 */ /* 0x000e240000000a00 */
[----:B0-----:R-:W2:Y:S02]  /*0ea0*/  LDG.E.64 R4, desc[UR36][R4.64] ;  /* 0x0000002404047981 */ /* 0x001ea4000c1e1b00 */
[----:B--2---:R-:W-:-:S04]  /*0eb0*/  ISETP.NE.U32.AND P0, PT, R4, RZ, PT ;  /* 0x000000ff0400720c */ /* 0x004fc80003f05070 */
[----:B------:R-:W-:-:S13]  /*0ec0*/  ISETP.NE.AND.EX P0, PT, R5, RZ, PT, P0 ;  /* 0x000000ff0500720c */ /* 0x000fda0003f05300 */
[----:B------:R-:W-:Y:S05]  /*0ed0*/  @!P0 BRA `(.L_x_11) ;  /* 0x0000000000088947 */ /* 0x000fea0003800000 */
[----:B------:R0:W5:Y:S01]  /*0ee0*/  LD.E R154, desc[UR36][R4.64] ;  /* 0x00000024049a7980 */ /* 0x000162000c101900 */
[----:B------:R-:W-:Y:S05]  /*0ef0*/  BRA `(.L_x_12) ;  /* 0x0000000000247947 */ /* 0x000fea0003800000 */
.L_x_11:
[----:B------:R-:W-:Y:S02]  /*0f00*/  ULDC.64 UR4, c[0x0][0x588] ;  /* 0x0001620000047ab9 */ /* 0x000fe40000000a00 */
[----:B------:R-:W-:-:S04]  /*0f10*/  ISETP.NE.U32.AND P0, PT, RZ, UR4, PT ;  /* 0x00000004ff007c0c */ /* 0x000fc8000bf05070 */
[----:B------:R-:W-:-:S13]  /*0f20*/  ISETP.NE.AND.EX P0, PT, RZ, UR5, PT, P0 ;  /* 0x00000005ff007c0c */ /* 0x000fda000bf05300 */
[----:B------:R-:W-:Y:S05]  /*0f30*/  @!P0 BRA `(.L_x_13) ;  /* 0x00000000000c8947 */ /* 0x000fea0003800000 */
[----:B------:R-:W0:Y:S02]  /*0f40*/  LDC.64 R154, c[0x0][0x588] ;  /* 0x00016200ff9a7b82 */ /* 0x000e240000000a00 */
[----:B0-----:R1:W5:Y:S01]  /*0f50*/  LDG.E R154, desc[UR36][R154.64] ;  /* 0x000000249a9a7981 */ /* 0x001362000c1e1900 */
[----:B------:R-:W-:Y:S05]  /*0f60*/  BRA `(.L_x_12) ;  /* 0x0000000000087947 */ /* 0x000fea0003800000 */
.L_x_13:
[----:B------:R-:W-:Y:S02]  /*0f70*/  ULDC UR4, c[0x0][0x580] ;  /* 0x0001600000047ab9 */ /* 0x000fe40000000800 */
[----:B------:R-:W-:-:S07]  /*0f80*/  IMAD.U32 R154, RZ, RZ, UR4 ;  /* 0x00000004ff9a7e24 */ /* 0x000fce000f8e00ff */
.L_x_12:
[----:B------:R-:W-:Y:S02]  /*0f90*/  ULDC.64 UR4, c[0x0][0x5a0] ;  /* 0x0001680000047ab9 */ /* 0x000fe40000000a00 */
[----:B------:R-:W-:-:S04]  /*0fa0*/  ISETP.NE.U32.AND P0, PT, RZ, UR4, PT ;  /* 0x00000004ff007c0c */ /* 0x000fc8000bf05070 */
[----:B------:R-:W-:-:S13]  /*0fb0*/  ISETP.NE.AND.EX P0, PT, RZ, UR5, PT, P0 ;  /* 0x00000005ff007c0c */ /* 0x000fda000bf05300 */
[----:B------:R-:W-:Y:S05]  /*0fc0*/  @!P0 BRA `(.L_x_14) ;  /* 0x00000000001c8947 */ /* 0x000fea0003800000 */
[----:B0-----:R-:W0:Y:S02]  /*0fd0*/  LDC.64 R4, c[0x0][0x5a0] ;  /* 0x00016800ff047b82 */ /* 0x001e240000000a00 */
[----:B0-----:R-:W2:Y:S02]  /*0fe0*/  LDG.E.64 R4, desc[UR36][R4.64] ;  /* 0x0000002404047981 */ /* 0x001ea4000c1e1b00 */
[----:B--2---:R-:W-:-:S04]  /*0ff0*/  ISETP.NE.U32.AND P0, PT, R4, RZ, PT ;  /* 0x000000ff0400720c */ /* 0x004fc80003f05070 */
[----:B------:R-:W-:-:S13]  /*1000*/  ISETP.NE.AND.EX P0, PT, R5, RZ, PT, P0 ;  /* 0x000000ff0500720c */ /* 0x000fda0003f05300 */
[----:B------:R-:W-:Y:S05]  /*1010*/  @!P0 BRA `(.L_x_14) ;  /* 0x0000000000088947 */ /* 0x000fea0003800000 */
[----:B-1----:R0:W5:Y:S01]  /*1020*/  LD.E R155, desc[UR36][R4.64] ;  /* 0x00000024049b7980 */ /* 0x002162000c101900 */
[----:B------:R-:W-:Y:S05]  /*1030*/  BRA `(.L_x_15) ;  /* 0x0000000000247947 */ /* 0x000fea0003800000 */
.L_x_14:
[----:B------:R-:W-:Y:S02]  /*1040*/  ULDC.64 UR4, c[0x0][0x590] ;  /* 0x0001640000047ab9 */ /* 0x000fe40000000a00 */
[----:B------:R-:W-:-:S04]  /*1050*/  ISETP.NE.U32.AND P0, PT, RZ, UR4, PT ;  /* 0x00000004ff007c0c */ /* 0x000fc8000bf05070 */
[----:B------:R-:W-:-:S13]  /*1060*/  ISETP.NE.AND.EX P0, PT, RZ, UR5, PT, P0 ;  /* 0x00000005ff007c0c */ /* 0x000fda000bf05300 */
[----:B------:R-:W-:Y:S05]  /*1070*/  @!P0 BRA `(.L_x_16) ;  /* 0x00000000000c8947 */ /* 0x000fea0003800000 */
[----:B0-----:R-:W1:Y:S02]  /*1080*/  LDC.64 R4, c[0x0][0x590] ;  /* 0x00016400ff047b82 */ /* 0x001e640000000a00 */
[----:B-1----:R1:W5:Y:S01]  /*1090*/  LDG.E R155, desc[UR36][R4.64] ;  /* 0x00000024049b7981 */ /* 0x002362000c1e1900 */
[----:B------:R-:W-:Y:S05]  /*10a0*/  BRA `(.L_x_15) ;  /* 0x0000000000087947 */ /* 0x000fea0003800000 */
.L_x_16:
[----:B------:R-:W-:Y:S02]  /*10b0*/  ULDC UR4, c[0x0][0x584] ;  /* 0x0001610000047ab9 */ /* 0x000fe40000000800 */
[----:B-1----:R-:W-:-:S07]  /*10c0*/  IMAD.U32 R155, RZ, RZ, UR4 ;  /* 0x00000004ff9b7e24 */ /* 0x002fce000f8e00ff */
.L_x_15:
[----:B------:R-:W-:-:S13]  /*10d0*/  LOP3.LUT P0, RZ, R0, 0xff, RZ, 0xc0, !PT ;  /* 0x000000ff00ff7812 */ /* 0x000fda000780c0ff */
[----:B------:R-:W-:Y:S05]  /*10e0*/  @!P0 EXIT ;  /* 0x000000000000894d */ /* 0x000fea0003800000 */
[----:B------:R-:W-:Y:S01]  /*10f0*/  ULDC UR4, c[0x0][0x28c] ;  /* 0x0000a30000047ab9 */ /* 0x000fe20000000800 */
[----:B------:R-:W-:Y:S01]  /*1100*/  UMOV UR38, URZ ;  /* 0x0000003f00267c82 */ /* 0x000fe20008000000 */
[----:B------:R-:W-:Y:S01]  /*1110*/  UIADD3 UR4, UR4, 0x7f, URZ ;  /* 0x0000007f04047890 */ /* 0x000fe2000fffe03f */
[----:B------:R-:W-:-:S03]  /*1120*/  UMOV UR39, URZ ;  /* 0x0000003f00277c82 */ /* 0x000fc60008000000 */
[----:B------:R-:W-:-:S04]  /*1130*/  USHF.R.S32.HI UR5, URZ, 0x1f, UR4 ;  /* 0x0000001f3f057899 */ /* 0x000fc80008011404 */
[----:B------:R-:W-:-:S04]  /*1140*/  ULEA.HI UR5, UR5, UR4, URZ, 0x7 ;  /* 0x0000000405057291 */ /* 0x000fc8000f8f383f */
[----:B------:R-:W-:-:S12]  /*1150*/  USHF.R.S32.HI UR40, URZ, 0x7, UR5 ;  /* 0x000000073f287899 */ /* 0x000fd80008011405 */
.L_x_296:
[----:B------:R-:W-:Y:S01]  /*1160*/  LOP3.LUT R0, R18, 0x80, RZ, 0xc0, !PT ;  /* 0x0000008012007812 */ /* 0x000fe200078ec0ff */
[----:B------:R-:W2:Y:S01]  /*1170*/  S2UR UR7, SR_CgaCtaId ;  /* 0x00000000000779c3 */ /* 0x000ea20000008800 */
[----:B------:R-:W-:Y:S02]  /*1180*/  UMOV UR6, 0x400 ;  /* 0x0000040000067882 */ /* 0x000fe40000000000 */
[----:B------:R-:W-:-:S06]  /*1190*/  SHF.R.U32.HI R0, RZ, 0x7, R0 ;  /* 0x00000007ff007819 */ /* 0x000fcc0000011600 */
[----:B---3--:R-:W3:Y:S01]  /*11a0*/  SHFL.IDX PT, R0, R0, RZ, 0x1f ;  /* 0x00001fff00007589 */ /* 0x008ee200000e0000 */
[----:B--2---:R-:W-:Y:S01]  /*11b0*/  ULEA UR6, UR7, UR6, 0x18 ;  /* 0x0000000607067291 */ /* 0x004fe2000f8ec03f */
[----:B---3--:R-:W-:-:S13]  /*11c0*/  R2UR UR4, R0 ;  /* 0x00000000000472ca */ /* 0x008fda00000e0000 */
[----:B------:R-:W-:-:S04]  /*11d0*/  ULEA.HI UR5, UR4, UR4, URZ, 0x1 ;  /* 0x0000000404057291 */ /* 0x000fc8000f8f083f */
[----:B------:R-:W-:-:S04]  /*11e0*/  ULOP3.LUT UR5, UR5, 0x7fffe, URZ, 0xc0, !UPT ;  /* 0x0007fffe05057892 */ /* 0x000fc8000f8ec03f */
[----:B------:R-:W-:-:S03]  /*11f0*/  UIADD3 UR5, UR4, -UR5, URZ ;  /* 0x8000000504057290 */ /* 0x000fc6000fffe03f */
[----:B------:R-:W-:Y:S01]  /*1200*/  ULDC UR4, c[0x0][0x28c] ;  /* 0x0000a30000047ab9 */ /* 0x000fe20000000800 */
[----:B------:R-:W-:Y:S01]  /*1210*/  ULEA UR5, UR5, UR6, 0xd ;  /* 0x0000000605057291 */ /* 0x000fe2000f8e683f */
[----:B------:R-:W-:-:S03]  /*1220*/  ISETP.LT.AND P0, PT, RZ, UR4, PT ;  /* 0x00000004ff007c0c */ /* 0x000fc6000bf01270 */
[----:B------:R-:W-:-:S04]  /*1230*/  UIADD3 UR5, UR5, 0x100, URZ ;  /* 0x0000010005057890 */ /* 0x000fc8000fffe03f */
[----:B------:R-:W-:-:S04]  /*1240*/  USHF.R.U32.HI UR5, URZ, 0x4, UR5 ;  /* 0x000000043f057899 */ /* 0x000fc80008011605 */
[----:B------:R-:W-:-:S04]  /*1250*/  ULOP3.LUT UR5, UR5, 0x3fff, URZ, 0xc0, !UPT ;  /* 0x00003fff05057892 */ /* 0x000fc8000f8ec03f */
[----:B------:R-:W-:Y:S01]  /*1260*/  ULOP3.LUT UR41, UR5, 0x10000, URZ, 0xfc, !UPT ;  /* 0x0001000005297892 */ /* 0x000fe2000f8efc3f */
[----:B0---4-:R-:W-:Y:S11]  /*1270*/  @P0 BRA `(.L_x_17) ;  /* 0x0000000000400947 */ /* 0x011ff60003800000 */
[----:B------:R-:W-:Y:S01]  /*1280*/  MOV R0, 0x0 ;  /* 0x0000000000007802 */ /* 0x000fe20000000f00 */
[----:B------:R-:W-:Y:S01]  /*1290*/  ULDC.64 UR4, c[0x4][0x68] ;  /* 0x01001a0000047ab9 */ /* 0x000fe20000000a00 */
[----:B------:R-:W-:Y:S01]  /*12a0*/  ULDC.64 UR6, c[0x4][0x8] ;  /* 0x0100020000067ab9 */ /* 0x000fe20000000a00 */
[----:B01----:R-:W-:Y:S01]  /*12b0*/  IMAD.U32 R4, RZ, RZ, UR4 ;  /* 0x00000004ff047e24 */ /* 0x003fe2000f8e00ff */
[----:B------:R0:W1:Y:S01]  /*12c0*/  LDC.64 R14, c[0x4][R0] ;  /* 0x01000000000e7b82 */ /* 0x0000620000000a00 */
[----:B------:R-:W-:Y:S01]  /*12d0*/  IMAD.U32 R5, RZ, RZ, UR5 ;  /* 0x00000005ff057e24 */ /* 0x000fe2000f8e00ff */
[----:B------:R-:W-:Y:S01]  /*12e0*/  ULDC.64 UR4, c[0x4][0x70] ;  /* 0x01001c0000047ab9 */ /* 0x000fe20000000a00 */
[----:B------:R-:W-:Y:S02]  /*12f0*/  IMAD.U32 R10, RZ, RZ, UR6 ;  /* 0x00000006ff0a7e24 */ /* 0x000fe4000f8e00ff */
[----:B------:R-:W-:Y:S02]  /*1300*/  IMAD.U32 R6, RZ, RZ, UR4 ;  /* 0x00000004ff067e24 */ /* 0x000fe4000f8e00ff */
[----:B------:R-:W-:-:S02]  /*1310*/  IMAD.U32 R7, RZ, RZ, UR5 ;  /* 0x00000005ff077e24 */ /* 0x000fc4000f8e00ff */
[----:B------:R-:W-:Y:S02]  /*1320*/  IMAD.U32 R11, RZ, RZ, UR7 ;  /* 0x00000007ff0b7e24 */ /* 0x000fe4000f8e00ff */
[----:B------:R-:W-:Y:S02]  /*1330*/  IMAD.MOV.U32 R8, RZ, RZ, 0x1e1 ;  /* 0x000001e1ff087424 */ /* 0x000fe400078e00ff */
[----:B------:R-:W-:Y:S02]  /*1340*/  IMAD.MOV.U32 R12, RZ, RZ, 0x1 ;  /* 0x00000001ff0c7424 */ /* 0x000fe400078e00ff */
[----:B0-----:R-:W-:-:S07]  /*1350*/  IMAD.MOV.U32 R13, RZ, RZ, RZ ;  /* 0x000000ffff0d7224 */ /* 0x001fce00078e00ff */
[----:B------:R-:W-:-:S07]  /*1360*/  LEPC R20, `(.L_x_17) ;  /* 0x000000001014794e */ /* 0x000fce0000000000 */
[----:B-1---5:R-:W-:Y:S05]  /*1370*/  CALL.ABS.NOINC R14 ;  /* 0x000000000e007343 */ /* 0x022fea0003c00000 */
.L_x_17:
[----:B------:R-:W-:-:S04]  /*1380*/  LOP3.LUT R0, R19, 0x1, RZ, 0xfc, !PT ;  /* 0x0000000113007812 */ /* 0x000fc800078efcff */
[----:B------:R-:W-:-:S13]  /*1390*/  ISETP.NE.AND P0, PT, R0, 0x3, PT ;  /* 0x000000030000780c */ /* 0x000fda0003f05270 */
[----:B------:R-:W-:Y:S05]  /*13a0*/  @!P0 BRA `(.L_x_18) ;  /* 0x0000000000048947 */ /* 0x000fea0003800000 */
[----:B------:R-:W-:Y:S01]  /*13b0*/  BPT.TRAP 0x1 ;  /* 0x000000040000795c */ /* 0x000fe20000300000 */
.L_x_18:
[----:B------:R-:W2:Y:S01]  /*13c0*/  S2UR UR5, SR_CgaCtaId ;  /* 0x00000000000579c3 */ /* 0x000ea20000008800 */
[----:B------:R-:W-:Y:S01]  /*13d0*/  UMOV UR4, 0x400 ;  /* 0x0000040000047882 */ /* 0x000fe20000000000 */
[----:B------:R-:W-:Y:S02]  /*13e0*/  IMAD.U32 R0, RZ, RZ, UR38 ;  /* 0x00000026ff007e24 */ /* 0x000fe4000f8e00ff */
[----:B------:R-:W-:-:S03]  /*13f0*/  IMAD.U32 R3, RZ, RZ, UR39 ;  /* 0x00000027ff037e24 */ /* 0x000fc6000f8e00ff */
[----:B------:R-:W-:Y:S01]  /*1400*/  SHF.L.U32 R0, R0, 0x1f, RZ ;  /* 0x0000001f00007819 */ /* 0x000fe200000006ff */
[----:B--2---:R-:W-:-:S06]  /*1410*/  ULEA UR4, UR5, UR4, 0x18 ;  /* 0x0000000405047291 */ /* 0x004fcc000f8ec03f */
[----:B------:R-:W-:-:S04]  /*1420*/  IMAD.U32 R6, RZ, RZ, UR4 ;  /* 0x00000004ff067e24 */ /* 0x000fc8000f8e00ff */
[----:B------:R-:W-:-:S04]  /*1430*/  IMAD R3, R3, 0x8, R6 ;  /* 0x0000000803037824 */ /* 0x000fc800078e0206 */
[----:B------:R2:W3:Y:S01]  /*1440*/  SYNCS.PHASECHK.TRANS64.TRYWAIT P1, [R3+URZ], R0 ;  /* 0x00000000030075a7 */ /* 0x0004e2000802017f */
[----:B------:R-:W-:Y:S05]  /*1450*/  @!P0 BRA `(.L_x_19) ;  /* 0x0000000000048947 */ /* 0x000fea0003800000 */
[----:B------:R-:W-:Y:S01]  /*1460*/  BPT.TRAP 0x1 ;  /* 0x000000040000795c */ /* 0x000fe20000300000 */
.L_x_19:
[----:B---3--:R-:W-:Y:S05]  /*1470*/  @P1 BRA `(.L_x_20) ;  /* 0x0000000000081947 */ /* 0x008fea0003800000 */
[----:B------:R-:W3:Y:S02]  /*1480*/  SYNCS.PHASECHK.TRANS64.TRYWAIT P1, [R3+URZ], R0 ;  /* 0x00000000030075a7 */ /* 0x000ee4000802017f */
[----:B---3--:R-:W-:Y:S05]  /*1490*/  @!P1 BRA `(.L_x_21) ;  /* 0x0000008c005c9947 */ /* 0x008fea0003800000 */
.L_x_20:
[----:B------:R-:W-:-:S04]  /*14a0*/  UISETP.LT.AND UP0, UPT, UR40, 0x1, UPT ;  /* 0x000000012800788c */ /* 0x000fc8000bf01270 */
[----:B------:R-:W-:-:S06]  /*14b0*/  USEL UR4, UR40, 0x1, UP0 ;  /* 0x0000000128047887 */ /* 0x000fcc0008000000 */
[----:B--23--:R-:W-:Y:S01]  /*14c0*/  IMAD.U32 R0, RZ, RZ, UR4 ;  /* 0x00000004ff007e24 */ /* 0x00cfe2000f8e00ff */
[----:B------:R-:W-:Y:S05]  /*14d0*/  WARPSYNC.ALL ;  /* 0x0000000000007948 */ /* 0x000fea0003800000 */
[----:B------:R-:W-:-:S04]  /*14e0*/  IADD3 R0, -R0, UR40, RZ ;  /* 0x0000002800007c10 */ /* 0x000fc8000fffe1ff */
[----:B------:R-:W-:Y:S02]  /*14f0*/  ISETP.GE.AND P1, PT, R0, 0x1, PT ;  /* 0x000000010000780c */ /* 0x000fe40003f26270 */
[----:B------:R-:W-:Y:S01]  /*1500*/  R2UR UR4, R6 ;  /* 0x00000000060472ca */ /* 0x000fe200000e0000 */
[----:B------:R-:W-:Y:S01]  /*1510*/  ULEA UR5, UR39, UR41, 0xb ;  /* 0x0000002927057291 */ /* 0x000fe2000f8e583f */
[----:B------:R-:W-:Y:S01]  /*1520*/  WARPGROUP.ARRIVE ;  /* 0x00000000000079c5 */ /* 0x000fe20000000000 */
[----:B------:R-:W-:Y:S01]  /*1530*/  UMOV UR9, 0x40000040 ;  /* 0x4000004000097882 */ /* 0x000fe20000000000 */
[----:B------:R-:W-:-:S04]  /*1540*/  UMOV UR11, 0x40000040 ;  /* 0x40000040000b7882 */ /* 0x000fc80000000000 */
[----:B------:R-:W-:-:S05]  /*1550*/  UMOV UR8, UR5 ;  /* 0x0000000500087c82 */ /* 0x000fca0008000000 */
[----:B------:R-:W-:-:S04]  /*1560*/  UIADD3 UR4, UR4, 0x18100, URZ ;  /* 0x0001810004047890 */ /* 0x000fc8000fffe03f */
[----:B------:R-:W-:-:S04]  /*1570*/  USHF.R.U32.HI UR4, URZ, 0x4, UR4 ;  /* 0x000000043f047899 */ /* 0x000fc80008011604 */
[----:B------:R-:W-:-:S04]  /*1580*/  ULOP3.LUT UR4, UR4, 0x3fff, URZ, 0xc0, !UPT ;  /* 0x00003fff04047892 */ /* 0x000fc8000f8ec03f */
[----:B------:R-:W-:-:S04]  /*1590*/  ULOP3.LUT UR4, UR4, 0x10000, URZ, 0xfc, !UPT ;  /* 0x0001000004047892 */ /* 0x000fc8000f8efc3f */
[----:B------:R-:W-:-:S07]  /*15a0*/  ULEA UR6, UR39, UR4, 0xa ;  /* 0x0000000427067291 */ /* 0x000fce000f8e503f */
[----:B------:R-:W-:Y:S02]  /*15b0*/  UMOV UR10, UR6 ;  /* 0x00000006000a7c82 */ /* 0x000fe40008000000 */
[----:B------:R-:W-:Y:S01]  /*15c0*/  IGMMA.64x128x32.S8.S8 R88, gdesc[UR8], RZ, !UPT, gsb0 ;  /* 0x03600000085879f1 */ /* 0x000fe2000c0410ff */
[----:B------:R-:W-:Y:S01]  /*15d0*/  UIADD3 UR8, UR5, 0x400, URZ ;  /* 0x0000040005087890 */ /* 0x000fe2000fffe03f */
[----:B------:R-:W-:Y:S01]  /*15e0*/  UMOV UR9, 0x40000040 ;  /* 0x4000004000097882 */ /* 0x000fe20000000000 */
[----:B------:R-:W-:Y:S02]  /*15f0*/  WARPGROUP.DEPBAR.LE gsb0, 0x0 ;  /* 0x00008000000079c5 */ /* 0x000fe40000010000 */
[----:B------:R-:W-:-:S06]  /*1600*/  WARPGROUP.ARRIVE ;  /* 0x00000000000079c5 */ /* 0x000fcc0000000000 */
[----:B------:R-:W-:Y:S01]  /*1610*/  IGMMA.64x128x32.S8.S8 R24, gdesc[UR8], RZ, !UPT, gsb0 ;  /* 0x03600000081879f1 */ /* 0x000fe2000c0410ff */
[----:B------:R-:W-:Y:S02]  /*1620*/  UIADD3 UR8, UR5, 0x2, URZ ;  /* 0x0000000205087890 */ /* 0x000fe4000fffe03f */
[----:B------:R-:W-:Y:S01]  /*1630*/  UIADD3 UR10, UR6, 0x2, URZ ;  /* 0x00000002060a7890 */ /* 0x000fe2000fffe03f */
[----:B------:R-:W-:Y:S01]  /*1640*/  UMOV UR9, 0x40000040 ;  /* 0x4000004000097882 */ /* 0x000fe20000000000 */
[----:B------:R-:W-:Y:S01]  /*1650*/  UMOV UR11, 0x40000040 ;  /* 0x40000040000b7882 */ /* 0x000fe20000000000 */
[----:B------:R-:W-:Y:S02]  /*1660*/  WARPGROUP.DEPBAR.LE gsb0, 0x0 ;  /* 0x00008000000079c5 */ /* 0x000fe40000010000 */
[----:B------:R-:W-:-:S06]  /*1670*/  WARPGROUP.ARRIVE ;  /* 0x00000000000079c5 */ /* 0x000fcc0000000000 */
[----:B------:R-:W-:Y:S01]  /*1680*/  IGMMA.64x128x32.S8.S8 R88, gdesc[UR8], R88, gsb0 ;  /* 0x03600000085879f1 */ /* 0x000fe20008041058 */
[----:B------:R-:W-:Y:S01]  /*1690*/  UIADD3 UR8, UR5, 0x402, URZ ;  /* 0x0000040205087890 */ /* 0x000fe2000fffe03f */
[----:B------:R-:W-:Y:S01]  /*16a0*/  UMOV UR9, 0x40000040 ;  /* 0x4000004000097882 */ /* 0x000fe20000000000 */
[----:B------:R-:W-:Y:S02]  /*16b0*/  WARPGROUP.DEPBAR.LE gsb0, 0x0 ;  /* 0x00008000000079c5 */ /* 0x000fe40000010000 */
[----:B------:R-:W-:-:S06]  /*16c0*/  WARPGROUP.ARRIVE ;  /* 0x00000000000079c5 */ /* 0x000fcc0000000000 */
[----:B------:R-:W-:Y:S01]  /*16d0*/  IGMMA.64x128x32.S8.S8 R24, gdesc[UR8], R24, gsb0 ;  /* 0x03600000081879f1 */ /* 0x000fe20008041018 */
        /* <DEDUP_REMOVED lines=23> */
[----:B------:R-:W-:Y:S03]  /*1850*/  IGMMA.64x128x32.S8.S8 R24, gdesc[UR8], R24, gsb0 ;  /* 0x03600000081879f1 */ /* 0x000fe60008041018 */
[----:B------:R-:W-:Y:S02]  /*1860*/  WARPGROUP.DEPBAR.LE gsb0, 0x0 ;  /* 0x00008000000079c5 */ /* 0x000fe40000010000 */
[----:B------:R-:W-:Y:S05]  /*1870*/  @!P1 BRA `(.L_x_22) ;  /* 0x0000000400749947 */ /* 0x000fea0003800000 */
[----:B------:R-:W-:Y:S02]  /*1880*/  UIADD3 UR5, UR39, 0x1, URZ ;  /* 0x0000000127057890 */ /* 0x000fe4000fffe03f */
[----:B------:R-:W-:Y:S02]  /*1890*/  IMAD.U32 R3, RZ, RZ, UR39 ;  /* 0x00000027ff037e24 */ /* 0x000fe4000f8e00ff */
[----:B------:R-:W-:-:S04]  /*18a0*/  UISETP.NE.AND UP0, UPT, UR5, 0x3, UPT ;  /* 0x000000030500788c */ /* 0x000fc8000bf05270 */
[----:B------:R-:W-:Y:S02]  /*18b0*/  USEL UR6, URZ, 0x1, UP0 ;  /* 0x000000013f067887 */ /* 0x000fe40008000000 */
[----:B------:R-:W-:Y:S02]  /*18c0*/  USEL UR5, UR5, URZ, UP0 ;  /* 0x0000003f05057287 */ /* 0x000fe40008000000 */
[----:B------:R-:W-:-:S06]  /*18d0*/  ULOP3.LUT UR6, UR38, UR6, URZ, 0x3c, !UPT ;  /* 0x0000000626067292 */ /* 0x000fcc000f8e3c3f */
[----:B------:R-:W-:-:S07]  /*18e0*/  IMAD.U32 R7, RZ, RZ, UR6 ;  /* 0x00000006ff077e24 */ /* 0x000fce000f8e00ff */
.L_x_29:
[----:B------:R-:W-:Y:S05]  /*18f0*/  @!P0 BRA `(.L_x_23) ;  /* 0x0000000000048947 */ /* 0x000fea0003800000 */
[----:B------:R-:W-:Y:S01]  /*1900*/  BPT.TRAP 0x1 ;  /* 0x000000040000795c */ /* 0x000fe20000300000 */
.L_x_23:
[----:B------:R-:W2:Y:S01]  /*1910*/  S2UR UR7, SR_CgaCtaId ;  /* 0x00000000000779c3 */ /* 0x000ea20000008800 */
[----:B------:R-:W-:Y:S01]  /*1920*/  UMOV UR6, 0x400 ;  /* 0x0000040000067882 */ /* 0x000fe20000000000 */
[----:B01----:R-:W-:Y:S01]  /*1930*/  IMAD.U32 R5, RZ, RZ, UR5 ;  /* 0x00000005ff057e24 */ /* 0x003fe2000f8e00ff */
[----:B------:R-:W-:Y:S01]  /*1940*/  SHF.L.U32 R4, R7, 0x1f, RZ ;  /* 0x0000001f07047819 */ /* 0x000fe200000006ff */
[----:B--2---:R-:W-:-:S06]  /*1950*/  ULEA UR6, UR7, UR6, 0x18 ;  /* 0x0000000607067291 */ /* 0x004fcc000f8ec03f */
[----:B------:R-:W-:-:S04]  /*1960*/  IMAD.U32 R6, RZ, RZ, UR6 ;  /* 0x00000006ff067e24 */ /* 0x000fc8000f8e00ff */
[----:B------:R-:W-:-:S04]  /*1970*/  IMAD R5, R5, 0x8, R6 ;  /* 0x0000000805057824 */ /* 0x000fc800078e0206 */
[----:B------:R0:W1:Y:S01]  /*1980*/  SYNCS.PHASECHK.TRANS64.TRYWAIT P1, [R5+URZ], R4 ;  /* 0x00000004050075a7 */ /* 0x000062000802017f */
[----:B------:R-:W-:Y:S05]  /*1990*/  @!P0 BRA `(.L_x_24) ;  /* 0x0000000000048947 */ /* 0x000fea0003800000 */
[----:B------:R-:W-:Y:S01]  /*19a0*/  BPT.TRAP 0x1 ;  /* 0x000000040000795c */ /* 0x000fe20000300000 */
.L_x_24:
[----:B-1----:R-:W-:Y:S05]  /*19b0*/  @P1 BRA `(.L_x_25) ;  /* 0x0000000000081947 */ /* 0x002fea0003800000 */
[----:B------:R-:W1:Y:S02]  /*19c0*/  SYNCS.PHASECHK.TRANS64.TRYWAIT P1, [R5+URZ], R4 ;  /* 0x00000004050075a7 */ /* 0x000e64000802017f */
[----:B-1----:R-:W-:Y:S05]  /*19d0*/  @!P1 BRA `(.L_x_26) ;  /* 0x0000008800209947 */ /* 0x002fea0003800000 */
.L_x_25:
[----:B------:R-:W-:Y:S01]  /*19e0*/  ULEA UR6, UR5, UR41, 0xb ;  /* 0x0000002905067291 */ /* 0x000fe2000f8e583f */
[----:B------:R-:W-:Y:S01]  /*19f0*/  WARPGROUP.ARRIVE ;  /* 0x00000000000079c5 */ /* 0x000fe20000000000 */
[----:B------:R-:W-:Y:S01]  /*1a00*/  ULEA UR7, UR5, UR4, 0xa ;  /* 0x0000000405077291 */ /* 0x000fe2000f8e503f */
[----:B------:R-:W-:Y:S01]  /*1a10*/  UMOV UR9, 0x40000040 ;  /* 0x4000004000097882 */ /* 0x000fe20000000000 */
[----:B------:R-:W-:-:S03]  /*1a20*/  UMOV UR11, 0x40000040 ;  /* 0x40000040000b7882 */ /* 0x000fc60000000000 */
[----:B------:R-:W-:Y:S02]  /*1a30*/  UMOV UR8, UR6 ;  /* 0x0000000600087c82 */ /* 0x000fe40008000000 */
[----:B------:R-:W-:Y:S02]  /*1a40*/  UMOV UR10, UR7 ;  /* 0x00000007000a7c82 */ /* 0x000fe40008000000 */
        /* <DEDUP_REMOVED lines=44> */
[----:B------:R-:W-:Y:S01]  /*1d10*/  BPT.TRAP 0x1 ;  /* 0x000000040000795c */ /* 0x000fe20000300000 */
.L_x_27:
[----:B------:R-:W-:-:S13]  /*1d20*/  ISETP.NE.AND P1, PT, R157, RZ, PT ;  /* 0x000000ff9d00720c */ /* 0x000fda0003f25270 */
[----:B01----:R-:W-:-:S04]  /*1d30*/  @P1 IMAD R4, R3, 0x8, R6 ;  /* 0x0000000803041824 */ /* 0x003fc800078e0206 */
[----:B------:R-:W-:-:S05]  /*1d40*/  @P1 VIADD R4, R4, 0x18 ;  /* 0x0000001804041836 */ /* 0x000fca0000000000 */
[----:B------:R-:W-:-:S04]  /*1d50*/  @P1 PRMT R4, R23, 0x654, R4 ;  /* 0x0000065417041816 */ /* 0x000fc80000000004 */
[----:B------:R0:W-:Y:S01]  /*1d60*/  @P1 SYNCS.ARRIVE.TRANS64.RED.A1T0 RZ, [R4+URZ], RZ ;  /* 0x000000ff04ff19a7 */ /* 0x0001e2000810043f */
[----:B------:R-:W-:-:S13]  /*1d70*/  ISETP.GT.U32.AND P1, PT, R19, 0x1, PT ;  /* 0x000000011300780c */ /* 0x000fda0003f24070 */
[----:B0-----:R-:W-:Y:S05]  /*1d80*/  @P1 BRA `(.L_x_28) ;  /* 0x0000000000041947 */ /* 0x001fea0003800000 */
[----:B------:R-:W-:Y:S01]  /*1d90*/  BPT.TRAP 0x1 ;  /* 0x000000040000795c */ /* 0x000fe20000300000 */
.L_x_28:
[----:B------:R-:W-:Y:S01]  /*1da0*/  UIADD3 UR5, UR5, 0x1, URZ ;  /* 0x0000000105057890 */ /* 0x000fe2000fffe03f */
[C---:B------:R-:W-:Y:S01]  /*1db0*/  ISETP.GT.AND P2, PT, R0.reuse, 0x1, PT ;  /* 0x000000010000780c */ /* 0x040fe20003f44270 */
[----:B------:R-:W-:Y:S02]  /*1dc0*/  VIADD R3, R3, 0x1 ;  /* 0x0000000103037836 */ /* 0x000fe40000000000 */
[----:B------:R-:W-:Y:S01]  /*1dd0*/  UISETP.NE.AND UP0, UPT, UR5, 0x3, UPT ;  /* 0x000000030500788c */ /* 0x000fe2000bf05270 */
[----:B------:R-:W-:Y:S02]  /*1de0*/  VIADD R0, R0, 0xffffffff ;  /* 0xffffffff00007836 */ /* 0x000fe40000000000 */
[C---:B------:R-:W-:Y:S01]  /*1df0*/  ISETP.NE.AND P1, PT, R3.reuse, 0x3, PT ;  /* 0x000000030300780c */ /* 0x040fe20003f25270 */
[----:B------:R-:W-:Y:S02]  /*1e00*/  USEL UR6, URZ, 0x1, UP0 ;  /* 0x000000013f067887 */ /* 0x000fe40008000000 */
[----:B------:R-:W-:Y:S01]  /*1e10*/  USEL UR5, UR5, URZ, UP0 ;  /* 0x0000003f05057287 */ /* 0x000fe20008000000 */
[----:B------:R-:W-:-:S03]  /*1e20*/  SEL R3, R3, RZ, P1 ;  /* 0x000000ff03037207 */ /* 0x000fc60000800000 */
[----:B------:R-:W-:Y:S01]  /*1e30*/  LOP3.LUT R7, R7, UR6, RZ, 0x3c, !PT ;  /* 0x0000000607077c12 */ /* 0x000fe2000f8e3cff */
[----:B------:R-:W-:Y:S07]  /*1e40*/  @P2 BRA `(.L_x_29) ;  /* 0xfffffff800a82947 */ /* 0x000fee000383ffff */
.L_x_22:
[----:B------:R-:W2:Y:S02]  /*1e50*/  LDC R0, c[0x0][0x28c] ;  /* 0x0000a300ff007b82 */ /* 0x000ea40000000800 */
[----:B--2---:R-:W-:-:S13]  /*1e60*/  ISETP.GE.AND P1, PT, R0, 0x1, PT ;  /* 0x000000010000780c */ /* 0x004fda0003f26270 */
[----:B------:R-:W-:Y:S05]  /*1e70*/  @!P1 BRA `(.L_x_30) ;  /* 0x0000000000509947 */ /* 0x000fea0003800000 */
[----:B------:R-:W-:Y:S05]  /*1e80*/  @!P0 BRA `(.L_x_31) ;  /* 0x0000000000048947 */ /* 0x000fea0003800000 */
[----:B------:R-:W-:Y:S01]  /*1e90*/  BPT.TRAP 0x1 ;  /* 0x000000040000795c */ /* 0x000fe20000300000 */
.L_x_31:
[----:B------:R-:W-:Y:S01]  /*1ea0*/  ISETP.NE.AND P1, PT, R157, RZ, PT ;  /* 0x000000ff9d00720c */ /* 0x000fe20003f25270 */
[----:B------:R-:W-:Y:S01]  /*1eb0*/  BSSY B0, `(.L_x_32) ;  /* 0x000000e000007945 */ /* 0x000fe20003800000 */
[----:B------:R-:W-:-:S11]  /*1ec0*/  ISETP.GT.U32.AND P0, PT, R19, 0x1, PT ;  /* 0x000000011300780c */ /* 0x000fd60003f04070 */
[----:B------:R-:W-:Y:S05]  /*1ed0*/  @!P1 BRA `(.L_x_33) ;  /* 0x00000000002c9947 */ /* 0x000fea0003800000 */
[----:B------:R-:W-:-:S04]  /*1ee0*/  UISETP.LT.AND UP0, UPT, UR40, 0x1, UPT ;  /* 0x000000012800788c */ /* 0x000fc8000bf01270 */
[----:B------:R-:W-:-:S04]  /*1ef0*/  USEL UR6, UR40, 0x1, UP0 ;  /* 0x0000000128067887 */ /* 0x000fc80008000000 */
[----:B------:R-:W-:-:S04]  /*1f00*/  UIADD3 UR6, UR39, UR40, -UR6 ;  /* 0x0000002827067290 */ /* 0x000fc8000fffe806 */
[----:B------:R-:W-:-:S04]  /*1f10*/  UIMAD.WIDE.U32 UR4, UR6, -0x55555555, URZ ;  /* 0xaaaaaaab060478a5 */ /* 0x000fc8000f8e003f */
[----:B------:R-:W-:-:S04]  /*1f20*/  USHF.R.U32.HI UR4, URZ, 0x1, UR5 ;  /* 0x000000013f047899 */ /* 0x000fc80008011605 */
[----:B------:R-:W-:-:S06]  /*1f30*/  UIMAD UR6, UR4, -0x3, UR6 ;  /* 0xfffffffd040678a4 */ /* 0x000fcc000f8e0206 */
[----:B------:R-:W-:-:S04]  /*1f40*/  IMAD.U32 R3, RZ, RZ, UR6 ;  /* 0x00000006ff037e24 */ /* 0x000fc8000f8e00ff */
[----:B------:R-:W-:-:S04]  /*1f50*/  IMAD R0, R3, 0x8, R6 ;  /* 0x0000000803007824 */ /* 0x000fc800078e0206 */
[----:B------:R-:W-:-:S05]  /*1f60*/  VIADD R0, R0, 0x18 ;  /* 0x0000001800007836 */ /* 0x000fca0000000000 */
[----:B------:R-:W-:-:S04]  /*1f70*/  PRMT R0, R23, 0x654, R0 ;  /* 0x0000065417007816 */ /* 0x000fc80000000000 */
[----:B------:R2:W-:Y:S03]  /*1f80*/  SYNCS.ARRIVE.TRANS64.RED.A1T0 RZ, [R0+URZ], RZ ;  /* 0x000000ff00ff79a7 */ /* 0x0005e6000810043f */
.L_x_33:
[----:B------:R-:W-:Y:S05]  /*1f90*/  BSYNC B0 ;  /* 0x0000000000007941 */ /* 0x000fea0003800000 */
.L_x_32:
[----:B------:R-:W-:Y:S05]  /*1fa0*/  @P0 BRA `(.L_x_30) ;  /* 0x0000000000040947 */ /* 0x000fea0003800000 */
[----:B------:R-:W-:Y:S01]  /*1fb0*/  BPT.TRAP 0x1 ;  /* 0x000000040000795c */ /* 0x000fe20000300000 */
.L_x_30:
[----:B------:R-:W3:Y:S01]  /*1fc0*/  LDC R6, c[0x0][0x288] ;  /* 0x0000a200ff067b82 */ /* 0x000ee20000000800 */
[--C-:B--2---:R-:W-:Y:S01]  /*1fd0*/  SHF.R.U32.HI R0, RZ, 0x2, R18.reuse ;  /* 0x00000002ff007819 */ /* 0x104fe20000011612 */
[----:B------:R-:W-:Y:S01]  /*1fe0*/  IMAD.SHL.U32 R9, R152, 0x80, RZ ;  /* 0x0000008098097824 */ /* 0x000fe200078e00ff */
[----:B01----:R-:W-:Y:S01]  /*1ff0*/  SHF.R.U32.HI R5, RZ, 0x7, R18 ;  /* 0x00000007ff057819 */ /* 0x003fe20000011612 */
[----:B------:R-:W-:Y:S01]  /*2000*/  UIADD3 UR39, UR40, UR39, URZ ;  /* 0x0000002728277290 */ /* 0x000fe2000fffe03f */
[C---:B------:R-:W-:Y:S01]  /*2010*/  LOP3.LUT R4, R18.reuse, 0x60, RZ, 0xc0, !PT ;  /* 0x0000006012047812 */ /* 0x040fe200078ec0ff */
[----:B------:R-:W-:Y:S01]  /*2020*/  IMAD.SHL.U32 R20, R18, 0x2, RZ ;  /* 0x0000000212147824 */ /* 0x000fe200078e00ff */
[----:B------:R-:W-:Y:S01]  /*2030*/  LOP3.LUT R3, R0, 0x7, RZ, 0xc0, !PT ;  /* 0x0000000700037812 */ /* 0x000fe200078ec0ff */
[----:B------:R-:W-:Y:S01]  /*2040*/  UISETP.GT.U32.AND UP0, UPT, UR39, 0x2, UPT ;  /* 0x000000022700788c */ /* 0x000fe2000bf04070 */
[----:B------:R-:W-:Y:S01]  /*2050*/  LOP3.LUT R0, R5, 0x1, RZ, 0xc0, !PT ;  /* 0x0000000105007812 */ /* 0x000fe200078ec0ff */
[----:B------:R-:W-:Y:S01]  /*2060*/  ULDC UR7, c[0x0][0x284] ;  /* 0x0000a10000077ab9 */ /* 0x000fe20000000800 */
[----:B------:R-:W-:Y:S01]  /*2070*/  SHF.R.U32.HI R8, RZ, 0x1, R4 ;  /* 0x00000001ff087819 */ /* 0x000fe20000011604 */
[----:B------:R-:W-:Y:S01]  /*2080*/  UISETP.LT.U32.AND UP0, UPT, UR40, 0x3, UP0 ;  /* 0x000000032800788c */ /* 0x000fe20008701070 */
[----:B------:R-:W-:Y:S01]  /*2090*/  SHF.R.S32.HI R152, RZ, 0x1f, R22 ;  /* 0x0000001fff987819 */ /* 0x000fe20000011416 */
[----:B------:R-:W-:Y:S01]  /*20a0*/  IMAD.SHL.U32 R10, R0, 0x40, RZ ;  /* 0x00000040000a7824 */ /* 0x000fe200078e00ff */
[--C-:B------:R-:W-:Y:S01]  /*20b0*/  IADD3 R5, RZ, -R8, -R3.reuse ;  /* 0x80000008ff057210 */ /* 0x100fe20007ffe803 */
[----:B------:R-:W-:Y:S01]  /*20c0*/  UISETP.GE.U32.AND UP1, UPT, UR40, 0x3, UPT ;  /* 0x000000032800788c */ /* 0x000fe2000bf26070 */
[----:B------:R-:W-:Y:S01]  /*20d0*/  LOP3.LUT R20, R9, 0x6, R20, 0xf8, !PT ;  /* 0x0000000609147812 */ /* 0x000fe200078ef814 */
[----:B------:R-:W-:Y:S01]  /*20e0*/  ULDC.64 UR8, c[0x0][0x5d0] ;  /* 0x0001740000087ab9 */ /* 0x000fe20000000a00 */
[----:B------:R-:W-:Y:S01]  /*20f0*/  LOP3.LUT R165, R10, 0x40, R3, 0xe2, !PT ;  /* 0x000000400aa57812 */ /* 0x000fe200078ee203 */
[----:B------:R-:W-:Y:S01]  /*2100*/  IMAD R3, R0, -0x40, R5 ;  /* 0xffffffc000037824 */ /* 0x000fe200078e0205 */
[----:B------:R-:W-:Y:S01]  /*2110*/  LOP3.LUT R4, R18, 0x3, RZ, 0xc0, !PT ;  /* 0x0000000312047812 */ /* 0x000fe200078ec0ff */
[----:B------:R-:W-:Y:S01]  /*2120*/  IMAD.SHL.U32 R0, R153, 0x100, RZ ;  /* 0x0000010099007824 */ /* 0x000fe200078e00ff */
[----:B------:R-:W-:Y:S01]  /*2130*/  UIMAD.WIDE.U32 UR4, UR39, -0x55555555, URZ ;  /* 0xaaaaaaab270478a5 */ /* 0x000fe2000f8e003f */
[----:B---3--:R-:W-:Y:S01]  /*2140*/  ISETP.GE.AND P0, PT, R9, R6, PT ;  /* 0x000000060900720c */ /* 0x008fe20003f06270 */
[----:B------:R-:W-:Y:S01]  /*2150*/  USEL UR6, URZ, 0x1, !UP0 ;  /* 0x000000013f067887 */ /* 0x000fe2000c000000 */
[----:B------:R-:W-:Y:S01]  /*2160*/  IMAD R7, R152, UR8, RZ ;  /* 0x0000000898077c24 */ /* 0x000fe2000f8e02ff */
[----:B------:R-:W-:Y:S01]  /*2170*/  SHF.R.S32.HI R21, RZ, 0x1f, R20 ;  /* 0x0000001fff157819 */ /* 0x000fe20000011414 */
[----:B------:R-:W-:Y:S01]  /*2180*/  USHF.R.U32.HI UR4, URZ, 0x1, UR5 ;  /* 0x000000013f047899 */ /* 0x000fe20008011605 */
[----:B------:R-:W-:Y:S01]  /*2190*/  ISETP.GE.OR P0, PT, R0, UR7, P0 ;  /* 0x0000000700007c0c */ /* 0x000fe20008706670 */
[----:B------:R-:W-:Y:S01]  /*21a0*/  ULOP3.LUT UR38, UR38, UR6, URZ, 0x3c, !UPT ;  /* 0x0000000626267292 */ /* 0x000fe2000f8e3c3f */
[----:B------:R-:W-:Y:S01]  /*21b0*/  IMAD R164, R4, -0x2, R6 ;  /* 0xfffffffe04a47824 */ /* 0x000fe200078e0206 */
[----:B------:R-:W-:Y:S01]  /*21c0*/  UIMAD UR39, UR4, -0x3, UR39 ;  /* 0xfffffffd042778a4 */ /* 0x000fe2000f8e0227 */
[----:B------:R-:W-:Y:S01]  /*21d0*/  IMAD.WIDE R4, R153, 0x100, RZ ;  /* 0x0000010099047825 */ /* 0x000fe200078e02ff */
[----:B------:R-:W-:Y:S01]  /*21e0*/  @UP1 ULOP3.LUT UR38, UR38, 0x1, UR4, 0x78, !UPT ;  /* 0x0000000126261892 */ /* 0x000fe2000f8e7804 */
[----:B------:R-:W-:-:S02]  /*21f0*/  IADD3 R3, -R0, UR7, R3 ;  /* 0x0000000700037c10 */ /* 0x000fc4000fffe103 */
[----:B------:R-:W-:Y:S01]  /*2200*/  IMAD R11, R22, UR9, R7 ;  /* 0x00000009160b7c24 */ /* 0x000fe2000f8e0207 */
[----:B------:R-:W-:Y:S01]  /*2210*/  LOP3.LUT R165, R4, R165, R8, 0xfe, !PT ;  /* 0x000000a504a57212 */ /* 0x000fe200078efe08 */
[----:B------:R-:W-:-:S04]  /*2220*/  IMAD.WIDE.U32 R6, R22, UR8, R20 ;  /* 0x0000000816067c25 */ /* 0x000fc8000f8e0014 */
[----:B------:R-:W-:Y:S02]  /*2230*/  IMAD.IADD R7, R7, 0x1, R11 ;  /* 0x0000000107077824 */ /* 0x000fe400078e020b */
[----:B------:R-:W-:Y:S02]  /*2240*/  IMAD.IADD R164, R164, 0x1, -R9 ;  /* 0x00000001a4a47824 */ /* 0x000fe400078e0a09 */
[----:B------:R-:W-:Y:S01]  /*2250*/  IMAD.MOV.U32 R0, RZ, RZ, -0x1 ;  /* 0xffffffffff007424 */ /* 0x000fe200078e00ff */
[----:B------:R-:W-:Y:S06]  /*2260*/  @P0 BRA `(.L_x_34) ;  /* 0x0000006000f40947 */ /* 0x000fec0003800000 */
[----:B------:R-:W0:Y:S01]  /*2270*/  LDC.64 R14, c[0x0][0x5c8] ;  /* 0x00017200ff0e7b82 */ /* 0x000e220000000a00 */
[----:B------:R-:W-:Y:S01]  /*2280*/  ULDC.64 UR4, c[0x0][0x5c0] ;  /* 0x0001700000047ab9 */ /* 0x000fe20000000a00 */
[----:B------:R-:W-:Y:S01]  /*2290*/  BSSY B0, `(.L_x_34) ;  /* 0x000063a000007945 */ /* 0x000fe20003800000 */
[-C--:B0-----:R-:W-:Y:S01]  /*22a0*/  IMAD R8, R5, R14.reuse, RZ ;  /* 0x0000000e05087224 */ /* 0x081fe200078e02ff */
[----:B------:R-:W-:Y:S01]  /*22b0*/  SHF.L.U64.HI R11, R14, 0x3, R15 ;  /* 0x000000030e0b7819 */ /* 0x000fe2000001020f */
[----:B------:R-:W-:-:S04]  /*22c0*/  IMAD.WIDE.U32 R6, R165, R14, R6 ;  /* 0x0000000ea5067225 */ /* 0x000fc800078e0006 */
[----:B------:R-:W-:Y:S01]  /*22d0*/  IMAD R9, R165, R15, R8 ;  /* 0x0000000fa5097224 */ /* 0x000fe200078e0208 */
[----:B------:R-:W-:-:S03]  /*22e0*/  IADD3 R158, P0, R6, UR4, RZ ;  /* 0x00000004069e7c10 */ /* 0x000fc6000ff1e0ff */
[----:B------:R-:W-:Y:S01]  /*22f0*/  IMAD.IADD R7, R7, 0x1, R9 ;  /* 0x0000000107077824 */ /* 0x000fe200078e0209 */
[C---:B------:R-:W-:Y:S01]  /*2300*/  LEA R6, P2, R14.reuse, R158, 0x7 ;  /* 0x0000009e0e067211 */ /* 0x040fe200078438ff */
[----:B------:R-:W-:-:S03]  /*2310*/  IMAD.SHL.U32 R9, R14, 0x8, RZ ;  /* 0x000000080e097824 */ /* 0x000fc600078e00ff */
[----:B------:R-:W-:Y:S02]  /*2320*/  IADD3.X R159, R7, UR5, RZ, P0, !PT ;  /* 0x00000005079f7c10 */ /* 0x000fe400087fe4ff */
[----:B-----5:R-:W-:Y:S02]  /*2330*/  ISETP.NE.AND P0, PT, R155, RZ, PT ;  /* 0x000000ff9b00720c */ /* 0x020fe40003f05270 */
[----:B------:R-:W-:Y:S02]  /*2340*/  LEA.HI.X R7, R14, R159, R15, 0x7, P2 ;  /* 0x0000009f0e077211 */ /* 0x000fe400010f3c0f */
[C---:B------:R-:W-:Y:S02]  /*2350*/  IADD3 R12, P1, R9.reuse, R158, RZ ;  /* 0x0000009e090c7210 */ /* 0x040fe40007f3e0ff */
[----:B------:R-:W-:-:S03]  /*2360*/  IADD3 R8, P2, R9, R6, RZ ;  /* 0x0000000609087210 */ /* 0x000fc60007f5e0ff */
[C---:B------:R-:W-:Y:S02]  /*2370*/  IMAD.X R13, R11.reuse, 0x1, R159, P1 ;  /* 0x000000010b0d7824 */ /* 0x040fe400008e069f */
[----:B------:R-:W-:Y:S02]  /*2380*/  IMAD.X R9, R11, 0x1, R7, P2 ;  /* 0x000000010b097824 */ /* 0x000fe400010e0607 */
[----:B------:R-:W-:Y:S06]  /*2390*/  @!P0 BRA `(.L_x_35) ;  /* 0x0000004800948947 */ /* 0x000fec0003800000 */
[----:B------:R-:W0:Y:S01]  /*23a0*/  LDC.64 R14, c[0x0][0x5b0] ;  /* 0x00016c00ff0e7b82 */ /* 0x000e220000000a00 */
[----:B------:R-:W-:Y:S01]  /*23b0*/  ULDC.64 UR4, c[0x0][0x5b8] ;  /* 0x00016e0000047ab9 */ /* 0x000fe20000000a00 */
[----:B------:R-:W-:Y:S01]  /*23c0*/  ISETP.GE.AND P1, PT, R3, 0x1, PT ;  /* 0x000000010300780c */ /* 0x000fe20003f26270 */
[----:B------:R-:W-:Y:S01]  /*23d0*/  IMAD R153, R152, UR4, RZ ;  /* 0x0000000498997c24 */ /* 0x000fe2000f8e02ff */
[----:B------:R-:W-:Y:S01]  /*23e0*/  BSSY B1, `(.L_x_36) ;  /* 0x000000e000017945 */ /* 0x000fe20003800000 */
[----:B------:R-:W-:Y:S01]  /*23f0*/  IMAD.WIDE.U32 R20, R22, UR4, R20 ;  /* 0x0000000416147c25 */ /* 0x000fe2000f8e0014 */
[----:B------:R-:W-:Y:S02]  /*2400*/  ISETP.LT.OR P2, PT, R164, 0x1, !P1 ;  /* 0x00000001a400780c */ /* 0x000fe40004f41670 */
[----:B------:R-:W1:Y:S01]  /*2410*/  LDC.64 R10, c[0x0][0x5a8] ;  /* 0x00016a00ff0a7b82 */ /* 0x000e620000000a00 */
[----:B------:R-:W-:Y:S02]  /*2420*/  IMAD R153, R22, UR5, R153 ;  /* 0x0000000516997c24 */ /* 0x000fe4000f8e0299 */
[----:B------:R-:W-:-:S02]  /*2430*/  IMAD.MOV.U32 R152, RZ, RZ, R20 ;  /* 0x000000ffff987224 */ /* 0x000fc400078e0014 */
[----:B------:R-:W-:Y:S02]  /*2440*/  IMAD.IADD R153, R21, 0x1, R153 ;  /* 0x0000000115997824 */ /* 0x000fe400078e0299 */
[-C--:B0-----:R-:W-:Y:S02]  /*2450*/  IMAD R22, R5, R14.reuse, RZ ;  /* 0x0000000e05167224 */ /* 0x081fe400078e02ff */
[----:B------:R-:W-:-:S04]  /*2460*/  IMAD.WIDE.U32 R160, R165, R14, R152 ;  /* 0x0000000ea5a07225 */ /* 0x000fc800078e0098 */
[----:B------:R-:W-:Y:S01]  /*2470*/  IMAD R173, R165, R15, R22 ;  /* 0x0000000fa5ad7224 */ /* 0x000fe200078e0216 */
[----:B-1----:R-:W-:-:S04]  /*2480*/  IADD3 R162, P0, R160, R10, RZ ;  /* 0x0000000aa0a27210 */ /* 0x002fc80007f1e0ff */
[----:B------:R-:W-:Y:S01]  /*2490*/  IADD3.X R163, R11, R161, R173, P0, !PT ;  /* 0x000000a10ba37210 */ /* 0x000fe200007fe4ad */
[----:B------:R-:W-:Y:S08]  /*24a0*/  @P2 BRA `(.L_x_37) ;  /* 0x0000000000042947 */ /* 0x000ff00003800000 */
[----:B------:R0:W5:Y:S02]  /*24b0*/  LDG.E.U8 R156, desc[UR36][R162.64] ;  /* 0x00000024a29c7981 */ /* 0x000164000c1e1100 */
.L_x_37:
[----:B------:R-:W-:Y:S05]  /*24c0*/  BSYNC B1 ;  /* 0x0000000000017941 */ /* 0x000fea0003800000 */
.L_x_36:
[----:B-----5:R-:W-:Y:S01]  /*24d0*/  LOP3.LUT R22, R156, 0xffff, RZ, 0xc0, !PT ;  /* 0x0000ffff9c167812 */ /* 0x020fe200078ec0ff */
[C---:B------:R-:W-:Y:S01]  /*24e0*/  IMAD.SHL.U32 R160, R14.reuse, 0x8, RZ ;  /* 0x000000080ea07824 */ /* 0x040fe200078e00ff */
[----:B------:R-:W-:Y:S01]  /*24f0*/  SHF.L.U64.HI R161, R14, 0x3, R15 ;  /* 0x000000030ea17819 */ /* 0x000fe2000001020f */
[----:B------:R-:W-:Y:S01]  /*2500*/  BSSY B1, `(.L_x_38) ;  /* 0x000000e000017945 */ /* 0x000fe20003800000 */
[----:B------:R-:W-:Y:S02]  /*2510*/  PRMT R22, R22, 0x8880, RZ ;  /* 0x0000888016167816 */ /* 0x000fe400000000ff */
[----:B------:R-:W-:Y:S01]  /*2520*/  ISETP.GE.AND P0, PT, R3, 0x9, PT ;  /* 0x000000090300780c */ /* 0x000fe20003f06270 */
[----:B------:R-:W-:-:S04]  /*2530*/  IMAD.WIDE.U32 R168, R165, R14, R160 ;  /* 0x0000000ea5a87225 */ /* 0x000fc800078e00a0 */
[----:B------:R-:W-:-:S04]  /*2540*/  IMAD R167, R22, R155, RZ ;  /* 0x0000009b16a77224 */ /* 0x000fc800078e02ff */
[----:B------:R-:W-:Y:S01]  /*2550*/  @!P2 IMAD R171, R88, R154, R167 ;  /* 0x0000009a58aba224 */ /* 0x000fe200078e02a7 */
[----:B------:R-:W-:Y:S01]  /*2560*/  IADD3 R88, P3, P4, R20, R10, R168 ;  /* 0x0000000a14587210 */ /* 0x000fe20007c7e0a8 */
[----:B------:R-:W-:-:S03]  /*2570*/  IMAD.IADD R168, R173, 0x1, R169 ;  /* 0x00000001ada87824 */ /* 0x000fc600078e02a9 */
[----:B------:R1:W-:Y:S01]  /*2580*/  @!P2 STG.E.U8 desc[UR36][R158.64], R171 ;  /* 0x000000ab9e00a986 */ /* 0x0003e2000c101124 */
[----:B------:R-:W-:-:S13]  /*2590*/  ISETP.LT.OR P2, PT, R164, 0x2, !P1 ;  /* 0x00000002a400780c */ /* 0x000fda0004f41670 */
[----:B-1----:R-:W-:Y:S05]  /*25a0*/  @P2 BRA `(.L_x_39) ;  /* 0x00000000000c2947 */ /* 0x002fea0003800000 */
[----:B------:R-:W2:Y:S02]  /*25b0*/  LDG.E.U8 R156, desc[UR36][R162.64+0x1] ;  /* 0x00000124a29c7981 */ /* 0x000ea4000c1e1100 */
[----:B--2---:R-:W-:-:S05]  /*25c0*/  PRMT R22, R156, 0x8880, RZ ;  /* 0x000088809c167816 */ /* 0x004fca00000000ff */
[----:B------:R-:W-:-:S07]  /*25d0*/  IMAD R167, R22, R155, RZ ;  /* 0x0000009b16a77224 */ /* 0x000fce00078e02ff */
.L_x_39:
[----:B------:R-:W-:Y:S05]  /*25e0*/  BSYNC B1 ;  /* 0x0000000000017941 */ /* 0x000fea0003800000 */
.L_x_38:
[----:B------:R-:W-:Y:S01]  /*25f0*/  @!P2 IMAD R169, R89, R154, R167 ;  /* 0x0000009a59a9a224 */ /* 0x000fe200078e02a7 */
[----:B------:R-:W-:Y:S01]  /*2600*/  IADD3.X R89, R153, R11, R168, P3, P4 ;  /* 0x0000000b99597210 */ /* 0x000fe20001fe84a8 */
[----:B------:R-:W-:Y:S01]  /*2610*/  BSSY B1, `(.L_x_40) ;  /* 0x0000009000017945 */ /* 0x000fe20003800000 */
[C---:B------:R-:W-:Y:S02]  /*2620*/  ISETP.LT.OR P3, PT, R164.reuse, 0x1, !P0 ;  /* 0x00000001a400780c */ /* 0x040fe40004761670 */
[----:B------:R1:W-:Y:S01]  /*2630*/  @!P2 STG.E.U8 desc[UR36][R158.64+0x1], R169 ;  /* 0x000001a99e00a986 */ /* 0x0003e2000c101124 */
[C---:B------:R-:W-:Y:S02]  /*2640*/  ISETP.LT.OR P2, PT, R164.reuse, 0x2, !P0 ;  /* 0x00000002a400780c */ /* 0x040fe40004741670 */
[----:B------:R-:W-:-:S08]  /*2650*/  ISETP.LT.OR P4, PT, R164, 0x9, !P1 ;  /* 0x00000009a400780c */ /* 0x000fd00004f81670 */
[----:B------:R-:W-:Y:S05]  /*2660*/  @P3 BRA `(.L_x_41) ;  /* 0x00000000000c3947 */ /* 0x000fea0003800000 */
[----:B------:R-:W2:Y:S02]  /*2670*/  LDG.E.U8 R156, desc[UR36][R88.64] ;  /* 0x00000024589c7981 */ /* 0x000ea4000c1e1100 */
[----:B--2---:R-:W-:-:S05]  /*2680*/  PRMT R22, R156, 0x8880, RZ ;  /* 0x000088809c167816 */ /* 0x004fca00000000ff */
[----:B------:R-:W-:-:S07]  /*2690*/  IMAD R167, R22, R155, RZ ;  /* 0x0000009b16a77224 */ /* 0x000fce00078e02ff */
.L_x_41:
[----:B------:R-:W-:Y:S05]  /*26a0*/  BSYNC B1 ;  /* 0x0000000000017941 */ /* 0x000fea0003800000 */
.L_x_40:
[----:B-1----:R-:W-:Y:S01]  /*26b0*/  @!P3 IMAD R169, R90, R154, R167 ;  /* 0x0000009a5aa9b224 */ /* 0x002fe200078e02a7 */
[----:B------:R-:W-:Y:S04]  /*26c0*/  BSSY B1, `(.L_x_42) ;  /* 0x0000006000017945 */ /* 0x000fe80003800000 */
[----:B------:R1:W-:Y:S01]  /*26d0*/  @!P3 STG.E.U8 desc[UR36][R12.64], R169 ;  /* 0x000000a90c00b986 */ /* 0x0003e2000c101124 */
[----:B------:R-:W-:Y:S05]  /*26e0*/  @P2 BRA `(.L_x_43) ;  /* 0x00000000000c2947 */ /* 0x000fea0003800000 */
[----:B------:R-:W2:Y:S02]  /*26f0*/  LDG.E.U8 R156, desc[UR36][R88.64+0x1] ;  /* 0x00000124589c7981 */ /* 0x000ea4000c1e1100 */
[----:B--2---:R-:W-:-:S05]  /*2700*/  PRMT R22, R156, 0x8880, RZ ;  /* 0x000088809c167816 */ /* 0x004fca00000000ff */
[----:B------:R-:W-:-:S07]  /*2710*/  IMAD R167, R22, R155, RZ ;  /* 0x0000009b16a77224 */ /* 0x000fce00078e02ff */
.L_x_43:
[----:B------:R-:W-:Y:S05]  /*2720*/  BSYNC B1 ;  /* 0x0000000000017941 */ /* 0x000fea0003800000 */
.L_x_42:
[----:B------:R-:W-:Y:S01]  /*2730*/  @!P2 IMAD R91, R91, R154, R167 ;  /* 0x0000009a5b5ba224 */ /* 0x000fe200078e02a7 */
[----:B------:R-:W-:Y:S04]  /*2740*/  BSSY B1, `(.L_x_44) ;  /* 0x0000006000017945 */ /* 0x000fe80003800000 */
[----:B------:R2:W-:Y:S01]  /*2750*/  @!P2 STG.E.U8 desc[UR36][R12.64+0x1], R91 ;  /* 0x0000015b0c00a986 */ /* 0x0005e2000c101124 */
[----:B------:R-:W-:Y:S05]  /*2760*/  @P4 BRA `(.L_x_45) ;  /* 0x00000000000c4947 */ /* 0x000fea0003800000 */
[----:B------:R-:W3:Y:S02]  /*2770*/  LDG.E.U8 R156, desc[UR36][R162.64+0x8] ;  /* 0x00000824a29c7981 */ /* 0x000ee4000c1e1100 */
[----:B---3--:R-:W-:-:S05]  /*2780*/  PRMT R22, R156, 0x8880, RZ ;  /* 0x000088809c167816 */ /* 0x008fca00000000ff */
[----:B------:R-:W-:-:S07]  /*2790*/  IMAD R167, R22, R155, RZ ;  /* 0x0000009b16a77224 */ /* 0x000fce00078e02ff */
.L_x_45:
[----:B------:R-:W-:Y:S05]  /*27a0*/  BSYNC B1 ;  /* 0x0000000000017941 */ /* 0x000fea0003800000 */
.L_x_44:
[----:B------:R-:W-:Y:S01]  /*27b0*/  ISETP.LT.OR P2, PT, R164, 0xa, !P1 ;  /* 0x0000000aa400780c */ /* 0x000fe20004f41670 */
[----:B--2---:R-:W-:Y:S01]  /*27c0*/  @!P4 IMAD R91, R92, R154, R167 ;  /* 0x0000009a5c5bc224 */ /* 0x004fe200078e02a7 */
[----:B------:R-:W-:Y:S01]  /*27d0*/  BSSY B1, `(.L_x_46) ;  /* 0x0000008000017945 */ /* 0x000fe20003800000 */
[----:B------:R-:W-:-:S03]  /*27e0*/  ISETP.LT.OR P3, PT, R164, 0x9, !P0 ;  /* 0x00000009a400780c */ /* 0x000fc60004761670 */
[----:B------:R2:W-:Y:S01]  /*27f0*/  @!P4 STG.E.U8 desc[UR36][R158.64+0x8], R91 ;  /* 0x0000085b9e00c986 */ /* 0x0005e2000c101124 */
[----:B------:R-:W-:-:S06]  /*2800*/  ISETP.LT.OR P4, PT, R164, 0xa, !P0 ;  /* 0x0000000aa400780c */ /* 0x000fcc0004781670 */
[----:B------:R-:W-:Y:S07]  /*2810*/  @P2 BRA `(.L_x_47) ;  /* 0x00000000000c2947 */ /* 0x000fee0003800000 */
[----:B------:R-:W3:Y:S02]  /*2820*/  LDG.E.U8 R156, desc[UR36][R162.64+0x9] ;  /* 0x00000924a29c7981 */ /* 0x000ee4000c1e1100 */
[----:B---3--:R-:W-:-:S05]  /*2830*/  PRMT R22, R156, 0x8880, RZ ;  /* 0x000088809c167816 */ /* 0x008fca00000000ff */
[----:B------:R-:W-:-:S07]  /*2840*/  IMAD R167, R22, R155, RZ ;  /* 0x0000009b16a77224 */ /* 0x000fce00078e02ff */
.L_x_47:
[----:B------:R-:W-:Y:S05]  /*2850*/  BSYNC B1 ;  /* 0x0000000000017941 */ /* 0x000fea0003800000 */
.L_x_46:
[----:B------:R-:W-:Y:S01]  /*2860*/  @!P2 IMAD R93, R93, R154, R167 ;  /* 0x0000009a5d5da224 */ /* 0x000fe200078e02a7 */
[----:B------:R-:W-:Y:S04]  /*2870*/  BSSY B1, `(.L_x_48) ;  /* 0x0000006000017945 */ /* 0x000fe80003800000 */
[----:B------:R3:W-:Y:S01]  /*2880*/  @!P2 STG.E.U8 desc[UR36][R158.64+0x9], R93 ;  /* 0x0000095d9e00a986 */ /* 0x0007e2000c101124 */
[----:B------:R-:W-:Y:S05]  /*2890*/  @P3 BRA `(.L_x_49) ;  /* 0x00000000000c3947 */ /* 0x000fea0003800000 */
[----:B------:R-:W4:Y:S02]  /*28a0*/  LDG.E.U8 R156, desc[UR36][R88.64+0x8] ;  /* 0x00000824589c7981 */ /* 0x000f24000c1e1100 */
[----:B----4-:R-:W-:-:S05]  /*28b0*/  PRMT R22, R156, 0x8880, RZ ;  /* 0x000088809c167816 */ /* 0x010fca00000000ff */
[----:B------:R-:W-:-:S07]  /*28c0*/  IMAD R167, R22, R155, RZ ;  /* 0x0000009b16a77224 */ /* 0x000fce00078e02ff */
.L_x_49:
[----:B------:R-:W-:Y:S05]  /*28d0*/  BSYNC B1 ;  /* 0x0000000000017941 */ /* 0x000fea0003800000 */
.L_x_48:
[----:B--2---:R-:W-:Y:S01]  /*28e0*/  @!P3 IMAD R91, R94, R154, R167 ;  /* 0x0000009a5e5bb224 */ /* 0x004fe200078e02a7 */
[----:B------:R-:W-:Y:S04]  /*28f0*/  BSSY B1, `(.L_x_50) ;  /* 0x0000006000017945 */ /* 0x000fe80003800000 */
[----:B------:R2:W-:Y:S01]  /*2900*/  @!P3 STG.E.U8 desc[UR36][R12.64+0x8], R91 ;  /* 0x0000085b0c00b986 */ /* 0x0005e2000c101124 */
[----:B------:R-:W-:Y:S05]  /*2910*/  @P4 BRA `(.L_x_51) ;  /* 0x00000000000c4947 */ /* 0x000fea0003800000 */
[----:B------:R-:W4:Y:S02]  /*2920*/  LDG.E.U8 R156, desc[UR36][R88.64+0x9] ;  /* 0x00000924589c7981 */ /* 0x000f24000c1e1100 */
[----:B----4-:R-:W-:-:S05]  /*2930*/  PRMT R22, R156, 0x8880, RZ ;  /* 0x000088809c167816 */ /* 0x010fca00000000ff */
[----:B------:R-:W-:-:S07]  /*2940*/  IMAD R167, R22, R155, RZ ;  /* 0x0000009b16a77224 */ /* 0x000fce00078e02ff */
.L_x_51:
[----:B------:R-:W-:Y:S05]  /*2950*/  BSYNC B1 ;  /* 0x0000000000017941 */ /* 0x000fea0003800000 */
.L_x_50:
[C---:B------:R-:W-:Y:S01]  /*2960*/  ISETP.LT.OR P2, PT, R164.reuse, 0x11, !P1 ;  /* 0x00000011a400780c */ /* 0x040fe20004f41670 */
[----:B------:R-:W-:Y:S01]  /*2970*/  @!P4 IMAD R95, R95, R154, R167 ;  /* 0x0000009a5f5fc224 */ /* 0x000fe200078e02a7 */
[----:B------:R-:W-:Y:S01]  /*2980*/  BSSY B1, `(.L_x_52) ;  /* 0x0000008000017945 */ /* 0x000fe20003800000 */
[----:B------:R-:W-:-:S03]  /*2990*/  ISETP.LT.OR P3, PT, R164, 0x12, !P1 ;  /* 0x00000012a400780c */ /* 0x000fc60004f61670 */
[----:B------:R4:W-:Y:S01]  /*29a0*/  @!P4 STG.E.U8 desc[UR36][R12.64+0x9], R95 ;  /* 0x0000095f0c00c986 */ /* 0x0009e2000c101124 */
[----:B------:R-:W-:-:S06]  /*29b0*/  ISETP.LT.OR P4, PT, R164, 0x11, !P0 ;  /* 0x00000011a400780c */ /* 0x000fcc0004781670 */
[----:B------:R-:W-:Y:S07]  /*29c0*/  @P2 BRA `(.L_x_53) ;  /* 0x00000000000c2947 */ /* 0x000fee0003800000 */
[----:B------:R-:W5:Y:S02]  /*29d0*/  LDG.E.U8 R156, desc[UR36][R162.64+0x10] ;  /* 0x00001024a29c7981 */ /* 0x000f64000c1e1100 */
[----:B-----5:R-:W-:-:S05]  /*29e0*/  PRMT R22, R156, 0x8880, RZ ;  /* 0x000088809c167816 */ /* 0x020fca00000000ff */
[----:B------:R-:W-:-:S07]  /*29f0*/  IMAD R167, R22, R155, RZ ;  /* 0x0000009b16a77224 */ /* 0x000fce00078e02ff */
.L_x_53:
[----:B------:R-:W-:Y:S05]  /*2a00*/  BSYNC B1 ;  /* 0x0000000000017941 */ /* 0x000fea0003800000 */
.L_x_52:
[----:B--2---:R-:W-:Y:S01]  /*2a10*/  @!P2 IMAD R91, R96, R154, R167 ;  /* 0x0000009a605ba224 */ /* 0x004fe200078e02a7 */
[----:B------:R-:W-:Y:S04]  /*2a20*/  BSSY B1, `(.L_x_54) ;  /* 0x0000006000017945 */ /* 0x000fe80003800000 */
[----:B------:R2:W-:Y:S01]  /*2a30*/  @!P2 STG.E.U8 desc[UR36][R158.64+0x10], R91 ;  /* 0x0000105b9e00a986 */ /* 0x0005e2000c101124 */
[----:B------:R-:W-:Y:S05]  /*2a40*/  @P3 BRA `(.L_x_55) ;  /* 0x00000000000c3947 */ /* 0x000fea0003800000 */
[----:B------:R-:W5:Y:S02]  /*2a50*/  LDG.E.U8 R156, desc[UR36][R162.64+0x11] ;  /* 0x00001124a29c7981 */ /* 0x000f64000c1e1100 */
[----:B-----5:R-:W-:-:S05]  /*2a60*/  PRMT R22, R156, 0x8880, RZ ;  /* 0x000088809c167816 */ /* 0x020fca00000000ff */
[----:B------:R-:W-:-:S07]  /*2a70*/  IMAD R167, R22, R155, RZ ;  /* 0x0000009b16a77224 */ /* 0x000fce00078e02ff */
.L_x_55:
[----:B------:R-:W-:Y:S05]  /*2a80*/  BSYNC B1 ;  /* 0x0000000000017941 */ /* 0x000fea0003800000 */
.L_x_54:
[----:B------:R-:W-:Y:S01]  /*2a90*/  @!P3 IMAD R97, R97, R154, R167 ;  /* 0x0000009a6161b224 */ /* 0x000fe200078e02a7 */
[----:B------:R-:W-:Y:S04]  /*2aa0*/  BSSY B1, `(.L_x_56) ;  /* 0x0000006000017945 */ /* 0x000fe80003800000 */
[----:B------:R0:W-:Y:S01]  /*2ab0*/  @!P3 STG.E.U8 desc[UR36][R158.64+0x11], R97 ;  /* 0x000011619e00b986 */ /* 0x0001e2000c101124 */
[----:B------:R-:W-:Y:S05]  /*2ac0*/  @P4 BRA `(.L_x_57) ;  /* 0x00000000000c4947 */ /* 0x000fea0003800000 */
[----:B------:R-:W5:Y:S02]  /*2ad0*/  LDG.E.U8 R156, desc[UR36][R88.64+0x10] ;  /* 0x00001024589c7981 */ /* 0x000f64000c1e1100 */
[----:B-----5:R-:W-:-:S05]  /*2ae0*/  PRMT R22, R156, 0x8880, RZ ;  /* 0x000088809c167816 */ /* 0x020fca00000000ff */
[----:B------:R-:W-:-:S07]  /*2af0*/  IMAD R167, R22, R155, RZ ;  /* 0x0000009b16a77224 */ /* 0x000fce00078e02ff */
.L_x_57:
[----:B------:R-:W-:Y:S05]  /*2b00*/  BSYNC B1 ;  /* 0x0000000000017941 */ /* 0x000fea0003800000 */
.L_x_56:
[----:B------:R-:W-:Y:S01]  /*2b10*/  ISETP.LT.OR P2, PT, R164, 0x12, !P0 ;  /* 0x00000012a400780c */ /* 0x000fe20004741670 */
[----:B--2---:R-:W-:Y:S01]  /*2b20*/  @!P4 IMAD R91, R98, R154, R167 ;  /* 0x0000009a625bc224 */ /* 0x004fe200078e02a7 */
        /* <DEDUP_REMOVED lines=8> */
.L_x_59:
[----:B------:R-:W-:Y:S05]  /*2bb0*/  BSYNC B1 ;  /* 0x0000000000017941 */ /* 0x000fea0003800000 */
.L_x_58:
[----:B------:R-:W-:Y:S01]  /*2bc0*/  @!P2 IMAD R99, R99, R154, R167 ;  /* 0x0000009a6363a224 */ /* 0x000fe200078e02a7 */
[----:B------:R-:W-:Y:S04]  /*2bd0*/  BSSY B1, `(.L_x_60) ;  /* 0x0000006000017945 */ /* 0x000fe80003800000 */
[----:B------:R0:W-:Y:S01]  /*2be0*/  @!P2 STG.E.U8 desc[UR36][R12.64+0x11], R99 ;  /* 0x000011630c00a986 */ /* 0x0001e2000c101124 */
[----:B------:R-:W-:Y:S05]  /*2bf0*/  @P3 BRA `(.L_x_61) ;  /* 0x00000000000c3947 */ /* 0x000fea0003800000 */
[----:B------:R-:W5:Y:S02]  /*2c00*/  LDG.E.U8 R156, desc[UR36][R162.64+0x18] ;  /* 0x00001824a29c7981 */ /* 0x000f64000c1e1100 */
[----:B-----5:R-:W-:-:S05]  /*2c10*/  PRMT R22, R156, 0x8880, RZ ;  /* 0x000088809c167816 */ /* 0x020fca00000000ff */
[----:B------:R-:W-:-:S07]  /*2c20*/  IMAD R167, R22, R155, RZ ;  /* 0x0000009b16a77224 */ /* 0x000fce00078e02ff */
.L_x_61:
[----:B------:R-:W-:Y:S05]  /*2c30*/  BSYNC B1 ;  /* 0x0000000000017941 */ /* 0x000fea0003800000 */
.L_x_60:
[----:B--2---:R-:W-:Y:S01]  /*2c40*/  @!P3 IMAD R91, R100, R154, R167 ;  /* 0x0000009a645bb224 */ /* 0x004fe200078e02a7 */
[----:B------:R-:W-:Y:S04]  /*2c50*/  BSSY B1, `(.L_x_62) ;  /* 0x0000006000017945 */ /* 0x000fe80003800000 */
[----:B------:R2:W-:Y:S01]  /*2c60*/  @!P3 STG.E.U8 desc[UR36][R158.64+0x18], R91 ;  /* 0x0000185b9e00b986 */ /* 0x0005e2000c101124 */
[----:B------:R-:W-:Y:S05]  /*2c70*/  @P4 BRA `(.L_x_63) ;  /* 0x00000000000c4947 */ /* 0x000fea0003800000 */
[----:B------:R-:W5:Y:S02]  /*2c80*/  LDG.E.U8 R156, desc[UR36][R162.64+0x19] ;  /* 0x00001924a29c7981 */ /* 0x000f64000c1e1100 */
[----:B-----5:R-:W-:-:S05]  /*2c90*/  PRMT R22, R156, 0x8880, RZ ;  /* 0x000088809c167816 */ /* 0x020fca00000000ff */
[----:B------:R-:W-:-:S07]  /*2ca0*/  IMAD R167, R22, R155, RZ ;  /* 0x0000009b16a77224 */ /* 0x000fce00078e02ff */
.L_x_63:
[----:B------:R-:W-:Y:S05]  /*2cb0*/  BSYNC B1 ;  /* 0x0000000000017941 */ /* 0x000fea0003800000 */
.L_x_62:
        /* <DEDUP_REMOVED lines=10> */
.L_x_65:
[----:B------:R-:W-:Y:S05]  /*2d60*/  BSYNC B1 ;  /* 0x0000000000017941 */ /* 0x000fea0003800000 */
.L_x_64:
[----:B--2---:R-:W-:Y:S01]  /*2d70*/  @!P2 IMAD R91, R102, R154, R167 ;  /* 0x0000009a665ba224 */ /* 0x004fe200078e02a7 */
[----:B------:R-:W-:Y:S04]  /*2d80*/  BSSY B1, `(.L_x_66) ;  /* 0x0000006000017945 */ /* 0x000fe80003800000 */
[----:B------:R2:W-:Y:S01]  /*2d90*/  @!P2 STG.E.U8 desc[UR36][R12.64+0x18], R91 ;  /* 0x0000185b0c00a986 */ /* 0x0005e2000c101124 */
[----:B------:R-:W-:Y:S05]  /*2da0*/  @P3 BRA `(.L_x_67) ;  /* 0x00000000000c3947 */ /* 0x000fea0003800000 */
[----:B------:R-:W5:Y:S02]  /*2db0*/  LDG.E.U8 R156, desc[UR36][R88.64+0x19] ;  /* 0x00001924589c7981 */ /* 0x000f64000c1e1100 */
[----:B-----5:R-:W-:-:S05]  /*2dc0*/  PRMT R22, R156, 0x8880, RZ ;  /* 0x000088809c167816 */ /* 0x020fca00000000ff */
[----:B------:R-:W-:-:S07]  /*2dd0*/  IMAD R167, R22, R155, RZ ;  /* 0x0000009b16a77224 */ /* 0x000fce00078e02ff */
.L_x_67:
[----:B------:R-:W-:Y:S05]  /*2de0*/  BSYNC B1 ;  /* 0x0000000000017941 */ /* 0x000fea0003800000 */
.L_x_66:
[----:B------:R-:W-:Y:S01]  /*2df0*/  @!P3 IMAD R103, R103, R154, R167 ;  /* 0x0000009a6767b224 */ /* 0x000fe200078e02a7 */
[----:B------:R-:W-:Y:S04]  /*2e00*/  BSSY B1, `(.L_x_68) ;  /* 0x0000006000017945 */ /* 0x000fe80003800000 */
[----:B------:R0:W-:Y:S01]  /*2e10*/  @!P3 STG.E.U8 desc[UR36][R12.64+0x19], R103 ;  /* 0x000019670c00b986 */ /* 0x0001e2000c101124 */
[----:B------:R-:W-:Y:S05]  /*2e20*/  @P4 BRA `(.L_x_69) ;  /* 0x00000000000c4947 */ /* 0x000fea0003800000 */
[----:B------:R-:W5:Y:S02]  /*2e30*/  LDG.E.U8 R156, desc[UR36][R162.64+0x20] ;  /* 0x00002024a29c7981 */ /* 0x000f64000c1e1100 */
[----:B-----5:R-:W-:-:S05]  /*2e40*/  PRMT R22, R156, 0x8880, RZ ;  /* 0x000088809c167816 */ /* 0x020fca00000000ff */
[----:B------:R-:W-:-:S07]  /*2e50*/  IMAD R167, R22, R155, RZ ;  /* 0x0000009b16a77224 */ /* 0x000fce00078e02ff */
.L_x_69:
[----:B------:R-:W-:Y:S05]  /*2e60*/  BSYNC B1 ;  /* 0x0000000000017941 */ /* 0x000fea0003800000 */
.L_x_68:
        /* <DEDUP_REMOVED lines=10> */
.L_x_71:
[----:B------:R-:W-:Y:S05]  /*2f10*/  BSYNC B1 ;  /* 0x0000000000017941 */ /* 0x000fea0003800000 */
.L_x_70:
[----:B------:R-:W-:Y:S01]  /*2f20*/  @!P2 IMAD R105, R105, R154, R167 ;  /* 0x0000009a6969a224 */ /* 0x000fe200078e02a7 */
[----:B------:R-:W-:Y:S04]  /*2f30*/  BSSY B1, `(.L_x_72) ;  /* 0x0000006000017945 */ /* 0x000fe80003800000 */
[----:B------:R0:W-:Y:S01]  /*2f40*/  @!P2 STG.E.U8 desc[UR36][R158.64+0x21], R105 ;  /* 0x000021699e00a986 */ /* 0x0001e2000c101124 */
[----:B------:R-:W-:Y:S05]  /*2f50*/  @P3 BRA `(.L_x_73) ;  /* 0x00000000000c3947 */ /* 0x000fea0003800000 */
[----:B------:R-:W5:Y:S02]  /*2f60*/  LDG.E.U8 R156, desc[UR36][R88.64+0x20] ;  /* 0x00002024589c7981 */ /* 0x000f64000c1e1100 */
[----:B-----5:R-:W-:-:S05]  /*2f70*/  PRMT R22, R156, 0x8880, RZ ;  /* 0x000088809c167816 */ /* 0x020fca00000000ff */
[----:B------:R-:W-:-:S07]  /*2f80*/  IMAD R167, R22, R155, RZ ;  /* 0x0000009b16a77224 */ /* 0x000fce00078e02ff */
.L_x_73:
[----:B------:R-:W-:Y:S05]  /*2f90*/  BSYNC B1 ;  /* 0x0000000000017941 */ /* 0x000fea0003800000 */
.L_x_72:
[----:B--2---:R-:W-:Y:S01]  /*2fa0*/  @!P3 IMAD R91, R106, R154, R167 ;  /* 0x0000009a6a5bb224 */ /* 0x004fe200078e02a7 */
[----:B------:R-:W-:Y:S04]  /*2fb0*/  BSSY B1, `(.L_x_74) ;  /* 0x0000006000017945 */ /* 0x000fe80003800000 */
[----:B------:R2:W-:Y:S01]  /*2fc0*/  @!P3 STG.E.U8 desc[UR36][R12.64+0x20], R91 ;  /* 0x0000205b0c00b986 */ /* 0x0005e2000c101124 */
[----:B------:R-:W-:Y:S05]  /*2fd0*/  @P4 BRA `(.L_x_75) ;  /* 0x00000000000c4947 */ /* 0x000fea0003800000 */
[----:B------:R-:W5:Y:S02]  /*2fe0*/  LDG.E.U8 R156, desc[UR36][R88.64+0x21] ;  /* 0x00002124589c7981 */ /* 0x000f64000c1e1100 */
[----:B-----5:R-:W-:-:S05]  /*2ff0*/  PRMT R22, R156, 0x8880, RZ ;  /* 0x000088809c167816 */ /* 0x020fca00000000ff */
[----:B------:R-:W-:-:S07]  /*3000*/  IMAD R167, R22, R155, RZ ;  /* 0x0000009b16a77224 */ /* 0x000fce00078e02ff */
.L_x_75:
[----:B------:R-:W-:Y:S05]  /*3010*/  BSYNC B1 ;  /* 0x0000000000017941 */ /* 0x000fea0003800000 */
.L_x_74:
        /* <DEDUP_REMOVED lines=10> */
.L_x_77:
[----:B------:R-:W-:Y:S05]  /*30c0*/  BSYNC B1 ;  /* 0x0000000000017941 */ /* 0x000fea0003800000 */
.L_x_76:
[----:B--2---:R-:W-:Y:S01]  /*30d0*/  @!P2 IMAD R91, R108, R154, R167 ;  /* 0x0000009a6c5ba224 */ /* 0x004fe200078e02a7 */
[----:B------:R-:W-:Y:S04]  /*30e0*/  BSSY B1, `(.L_x_78) ;  /* 0x0000006000017945 */ /* 0x000fe80003800000 */
[----:B------:R2:W-:Y:S01]  /*30f0*/  @!P2 STG.E.U8 desc[UR36][R158.64+0x28], R91 ;  /* 0x0000285b9e00a986 */ /* 0x0005e2000c101124 */
[----:B------:R-:W-:Y:S05]  /*3100*/  @P3 BRA `(.L_x_79) ;  /* 0x00000000000c3947 */ /* 0x000fea0003800000 */
[----:B------:R-:W5:Y:S02]  /*3110*/  LDG.E.U8 R156, desc[UR36][R162.64+0x29] ;  /* 0x00002924a29c7981 */ /* 0x000f64000c1e1100 */
[----:B-----5:R-:W-:-:S05]  /*3120*/  PRMT R22, R156, 0x8880, RZ ;  /* 0x000088809c167816 */ /* 0x020fca00000000ff */
[----:B------:R-:W-:-:S07]  /*3130*/  IMAD R167, R22, R155, RZ ;  /* 0x0000009b16a77224 */ /* 0x000fce00078e02ff */
.L_x_79:
[----:B------:R-:W-:Y:S05]  /*3140*/  BSYNC B1 ;  /* 0x0000000000017941 */ /* 0x000fea0003800000 */
.L_x_78:
[----:B------:R-:W-:Y:S01]  /*3150*/  @!P3 IMAD R109, R109, R154, R167 ;  /* 0x0000009a6d6db224 */ /* 0x000fe200078e02a7 */
[----:B------:R-:W-:Y:S04]  /*3160*/  BSSY B1, `(.L_x_80) ;  /* 0x0000006000017945 */ /* 0x000fe80003800000 */
[----:B------:R0:W-:Y:S01]  /*3170*/  @!P3 STG.E.U8 desc[UR36][R158.64+0x29], R109 ;  /* 0x0000296d9e00b986 */ /* 0x0001e2000c101124 */
[----:B------:R-:W-:Y:S05]  /*3180*/  @P4 BRA `(.L_x_81) ;  /* 0x00000000000c4947 */ /* 0x000fea0003800000 */
[----:B------:R-:W5:Y:S02]  /*3190*/  LDG.E.U8 R156, desc[UR36][R88.64+0x28] ;  /* 0x00002824589c7981 */ /* 0x000f64000c1e1100 */
[----:B-----5:R-:W-:-:S05]  /*31a0*/  PRMT R22, R156, 0x8880, RZ ;  /* 0x000088809c167816 */ /* 0x020fca00000000ff */
[----:B------:R-:W-:-:S07]  /*31b0*/  IMAD R167, R22, R155, RZ ;  /* 0x0000009b16a77224 */ /* 0x000fce00078e02ff */
.L_x_81:
[----:B------:R-:W-:Y:S05]  /*31c0*/  BSYNC B1 ;  /* 0x0000000000017941 */ /* 0x000fea0003800000 */
.L_x_80:
        /* <DEDUP_REMOVED lines=10> */
.L_x_83:
[----:B------:R-:W-:Y:S05]  /*3270*/  BSYNC B1 ;  /* 0x0000000000017941 */ /* 0x000fea0003800000 */
.L_x_82:
[----:B------:R-:W-:Y:S01]  /*3280*/  @!P2 IMAD R111, R111, R154, R167 ;  /* 0x0000009a6f6fa224 */ /* 0x000fe200078e02a7 */
[----:B------:R-:W-:Y:S04]  /*3290*/  BSSY B1, `(.L_x_84) ;  /* 0x0000006000017945 */ /* 0x000fe80003800000 */
[----:B------:R0:W-:Y:S01]  /*32a0*/  @!P2 STG.E.U8 desc[UR36][R12.64+0x29], R111 ;  /* 0x0000296f0c00a986 */ /* 0x0001e2000c101124 */
[----:B------:R-:W-:Y:S05]  /*32b0*/  @P3 BRA `(.L_x_85) ;  /* 0x00000000000c3947 */ /* 0x000fea0003800000 */
[----:B------:R-:W5:Y:S02]  /*32c0*/  LDG.E.U8 R156, desc[UR36][R162.64+0x30] ;  /* 0x00003024a29c7981 */ /* 0x000f64000c1e1100 */
[----:B-----5:R-:W-:-:S05]  /*32d0*/  PRMT R22, R156, 0x8880, RZ ;  /* 0x000088809c167816 */ /* 0x020fca00000000ff */
[----:B------:R-:W-:-:S07]  /*32e0*/  IMAD R167, R22, R155, RZ ;  /* 0x0000009b16a77224 */ /* 0x000fce00078e02ff */
.L_x_85:
[----:B------:R-:W-:Y:S05]  /*32f0*/  BSYNC B1 ;  /* 0x0000000000017941 */ /* 0x000fea0003800000 */
.L_x_84:
[----:B--2---:R-:W-:Y:S01]  /*3300*/  @!P3 IMAD R91, R112, R154, R167 ;  /* 0x0000009a705bb224 */ /* 0x004fe200078e02a7 */
[----:B------:R-:W-:Y:S04]  /*3310*/  BSSY B1, `(.L_x_86) ;  /* 0x0000006000017945 */ /* 0x000fe80003800000 */
[----:B------:R2:W-:Y:S01]  /*3320*/  @!P3 STG.E.U8 desc[UR36][R158.64+0x30], R91 ;  /* 0x0000305b9e00b986 */ /* 0x0005e2000c101124 */
[----:B------:R-:W-:Y:S05]  /*3330*/  @P4 BRA `(.L_x_87) ;  /* 0x00000000000c4947 */ /* 0x000fea0003800000 */
[----:B------:R-:W5:Y:S02]  /*3340*/  LDG.E.U8 R156, desc[UR36][R162.64+0x31] ;  /* 0x00003124a29c7981 */ /* 0x000f64000c1e1100 */
[----:B-----5:R-:W-:-:S05]  /*3350*/  PRMT R22, R156, 0x8880, RZ ;  /* 0x000088809c167816 */ /* 0x020fca00000000ff */
[----:B------:R-:W-:-:S07]  /*3360*/  IMAD R167, R22, R155, RZ ;  /* 0x0000009b16a77224 */ /* 0x000fce00078e02ff */
.L_x_87:
[----:B------:R-:W-:Y:S05]  /*3370*/  BSYNC B1 ;  /* 0x0000000000017941 */ /* 0x000fea0003800000 */
.L_x_86:
        /* <DEDUP_REMOVED lines=10> */
.L_x_89:
[----:B------:R-:W-:Y:S05]  /*3420*/  BSYNC B1 ;  /* 0x0000000000017941 */ /* 0x000fea0003800000 */
.L_x_88:
[----:B--2---:R-:W-:Y:S01]  /*3430*/  @!P2 IMAD R91, R114, R154, R167 ;  /* 0x0000009a725ba224 */ /* 0x004fe200078e02a7 */
[----:B------:R-:W-:Y:S04]  /*3440*/  BSSY B1, `(.L_x_90) ;  /* 0x0000006000017945 */ /* 0x000fe80003800000 */
[----:B------:R2:W-:Y:S01]  /*3450*/  @!P2 STG.E.U8 desc[UR36][R12.64+0x30], R91 ;  /* 0x0000305b0c00a986 */ /* 0x0005e2000c101124 */
[----:B------:R-:W-:Y:S05]  /*3460*/  @P3 BRA `(.L_x_91) ;  /* 0x00000000000c3947 */ /* 0x000fea0003800000 */
[----:B------:R-:W5:Y:S02]  /*3470*/  LDG.E.U8 R156, desc[UR36][R88.64+0x31] ;  /* 0x00003124589c7981 */ /* 0x000f64000c1e1100 */
[----:B-----5:R-:W-:-:S05]  /*3480*/  PRMT R22, R156, 0x8880, RZ ;  /* 0x000088809c167816 */ /* 0x020fca00000000ff */
[----:B------:R-:W-:-:S07]  /*3490*/  IMAD R167, R22, R155, RZ ;  /* 0x0000009b16a77224 */ /* 0x000fce00078e02ff */
.L_x_91:
[----:B------:R-:W-:Y:S05]  /*34a0*/  BSYNC B1 ;  /* 0x0000000000017941 */ /* 0x000fea0003800000 */
.L_x_90:
[----:B------:R-:W-:Y:S01]  /*34b0*/  @!P3 IMAD R115, R115, R154, R167 ;  /* 0x0000009a7373b224 */ /* 0x000fe200078e02a7 */
[----:B------:R-:W-:Y:S04]  /*34c0*/  BSSY B1, `(.L_x_92) ;  /* 0x0000006000017945 */ /* 0x000fe80003800000 */
[----:B------:R0:W-:Y:S01]  /*34d0*/  @!P3 STG.E.U8 desc[UR36][R12.64+0x31], R115 ;  /* 0x000031730c00b986 */ /* 0x0001e2000c101124 */
[----:B------:R-:W-:Y:S05]  /*34e0*/  @P4 BRA `(.L_x_93) ;  /* 0x00000000000c4947 */ /* 0x000fea0003800000 */
[----:B------:R-:W5:Y:S02]  /*34f0*/  LDG.E.U8 R156, desc[UR36][R162.64+0x38] ;  /* 0x00003824a29c7981 */ /* 0x000f64000c1e1100 */
[----:B-----5:R-:W-:-:S05]  /*3500*/  PRMT R22, R156, 0x8880, RZ ;  /* 0x000088809c167816 */ /* 0x020fca00000000ff */
[----:B------:R-:W-:-:S07]  /*3510*/  IMAD R167, R22, R155, RZ ;  /* 0x0000009b16a77224 */ /* 0x000fce00078e02ff */
.L_x_93:
[----:B------:R-:W-:Y:S05]  /*3520*/  BSYNC B1 ;  /* 0x0000000000017941 */ /* 0x000fea0003800000 */
.L_x_92:
        /* <DEDUP_REMOVED lines=10> */
.L_x_95:
[----:B------:R-:W-:Y:S05]  /*35d0*/  BSYNC B1 ;  /* 0x0000000000017941 */ /* 0x000fea0003800000 */
.L_x_94:
[----:B------:R-:W-:Y:S01]  /*35e0*/  @!P2 IMAD R117, R117, R154, R167 ;  /* 0x0000009a7575a224 */ /* 0x000fe200078e02a7 */
[----:B------:R-:W-:Y:S04]  /*35f0*/  BSSY B1, `(.L_x_96) ;  /* 0x0000006000017945 */ /* 0x000fe80003800000 */
[----:B------:R0:W-:Y:S01]  /*3600*/  @!P2 STG.E.U8 desc[UR36][R158.64+0x39], R117 ;  /* 0x000039759e00a986 */ /* 0x0001e2000c101124 */
[----:B------:R-:W-:Y:S05]  /*3610*/  @P3 BRA `(.L_x_97) ;  /* 0x00000000000c3947 */ /* 0x000fea0003800000 */
[----:B------:R-:W5:Y:S02]  /*3620*/  LDG.E.U8 R156, desc[UR36][R88.64+0x38] ;  /* 0x00003824589c7981 */ /* 0x000f64000c1e1100 */
[----:B-----5:R-:W-:-:S05]  /*3630*/  PRMT R22, R156, 0x8880, RZ ;  /* 0x000088809c167816 */ /* 0x020fca00000000ff */
[----:B------:R-:W-:-:S07]  /*3640*/  IMAD R167, R22, R155, RZ ;  /* 0x0000009b16a77224 */ /* 0x000fce00078e02ff */
.L_x_97:
[----:B------:R-:W-:Y:S05]  /*3650*/  BSYNC B1 ;  /* 0x0000000000017941 */ /* 0x000fea0003800000 */
.L_x_96:
[----:B--2---:R-:W-:Y:S01]  /*3660*/  @!P3 IMAD R91, R118, R154, R167 ;  /* 0x0000009a765bb224 */ /* 0x004fe200078e02a7 */
[----:B------:R-:W-:Y:S04]  /*3670*/  BSSY B1, `(.L_x_98) ;  /* 0x0000006000017945 */ /* 0x000fe80003800000 */
[----:B------:R2:W-:Y:S01]  /*3680*/  @!P3 STG.E.U8 desc[UR36][R12.64+0x38], R91 ;  /* 0x0000385b0c00b986 */ /* 0x0005e2000c101124 */
[----:B------:R-:W-:Y:S05]  /*3690*/  @P4 BRA `(.L_x_99) ;  /* 0x00000000000c4947 */ /* 0x000fea0003800000 */
[----:B------:R-:W5:Y:S02]  /*36a0*/  LDG.E.U8 R156, desc[UR36][R88.64+0x39] ;  /* 0x00003924589c7981 */ /* 0x000f64000c1e1100 */
[----:B-----5:R-:W-:-:S05]  /*36b0*/  PRMT R22, R156, 0x8880, RZ ;  /* 0x000088809c167816 */ /* 0x020fca00000000ff */
[----:B------:R-:W-:-:S07]  /*36c0*/  IMAD R167, R22, R155, RZ ;  /* 0x0000009b16a77224 */ /* 0x000fce00078e02ff */
.L_x_99:
[----:B------:R-:W-:Y:S05]  /*36d0*/  BSYNC B1 ;  /* 0x0000000000017941 */ /* 0x000fea0003800000 */
.L_x_98:
        /* <DEDUP_REMOVED lines=10> */
.L_x_101:
[----:B------:R-:W-:Y:S05]  /*3780*/  BSYNC B1 ;  /* 0x0000000000017941 */ /* 0x000fea0003800000 */
.L_x_100:
[----:B--2---:R-:W-:Y:S01]  /*3790*/  @!P2 IMAD R91, R120, R154, R167 ;  /* 0x0000009a785ba224 */ /* 0x004fe200078e02a7 */
[----:B------:R-:W-:Y:S04]  /*37a0*/  BSSY B1, `(.L_x_102) ;  /* 0x0000006000017945 */ /* 0x000fe80003800000 */
[----:B------:R2:W-:Y:S01]  /*37b0*/  @!P2 STG.E.U8 desc[UR36][R158.64+0x40], R91 ;  /* 0x0000405b9e00a986 */ /* 0x0005e2000c101124 */
[----:B------:R-:W-:Y:S05]  /*37c0*/  @P3 BRA `(.L_x_103) ;  /* 0x00000000000c3947 */ /* 0x000fea0003800000 */
[----:B------:R-:W5:Y:S02]  /*37d0*/  LDG.E.U8 R156, desc[UR36][R162.64+0x41] ;  /* 0x00004124a29c7981 */ /* 0x000f64000c1e1100 */
[----:B-----5:R-:W-:-:S05]  /*37e0*/  PRMT R22, R156, 0x8880, RZ ;  /* 0x000088809c167816 */ /* 0x020fca00000000ff */
[----:B------:R-:W-:-:S07]  /*37f0*/  IMAD R167, R22, R155, RZ ;  /* 0x0000009b16a77224 */ /* 0x000fce00078e02ff */
.L_x_103:
[----:B------:R-:W-:Y:S05]  /*3800*/  BSYNC B1 ;  /* 0x0000000000017941 */ /* 0x000fea0003800000 */
.L_x_102:
[----:B------:R-:W-:Y:S01]  /*3810*/  @!P3 IMAD R121, R121, R154, R167 ;  /* 0x0000009a7979b224 */ /* 0x000fe200078e02a7 */
[----:B------:R-:W-:Y:S04]  /*3820*/  BSSY B1, `(.L_x_104) ;  /* 0x0000006000017945 */ /* 0x000fe80003800000 */
[----:B------:R0:W-:Y:S01]  /*3830*/  @!P3 STG.E.U8 desc[UR36][R158.64+0x41], R121 ;  /* 0x000041799e00b986 */ /* 0x0001e2000c101124 */
[----:B------:R-:W-:Y:S05]  /*3840*/  @P4 BRA `(.L_x_105) ;  /* 0x00000000000c4947 */ /* 0x000fea0003800000 */
[----:B------:R-:W5:Y:S02]  /*3850*/  LDG.E.U8 R156, desc[UR36][R88.64+0x40] ;  /* 0x00004024589c7981 */ /* 0x000f64000c1e1100 */
[----:B-----5:R-:W-:-:S05]  /*3860*/  PRMT R22, R156, 0x8880, RZ ;  /* 0x000088809c167816 */ /* 0x020fca00000000ff */
[----:B------:R-:W-:-:S07]  /*3870*/  IMAD R167, R22, R155, RZ ;  /* 0x0000009b16a77224 */ /* 0x000fce00078e02ff */
.L_x_105:
[----:B------:R-:W-:Y:S05]  /*3880*/  BSYNC B1 ;  /* 0x0000000000017941 */ /* 0x000fea0003800000 */
.L_x_104:
        /* <DEDUP_REMOVED lines=10> */
.L_x_107:
[----:B------:R-:W-:Y:S05]  /*3930*/  BSYNC B1 ;  /* 0x0000000000017941 */ /* 0x000fea0003800000 */
.L_x_106:
[----:B------:R-:W-:Y:S01]  /*3940*/  @!P2 IMAD R123, R123, R154, R167 ;  /* 0x0000009a7b7ba224 */ /* 0x000fe200078e02a7 */
[----:B------:R-:W-:Y:S04]  /*3950*/  BSSY B1, `(.L_x_108) ;  /* 0x0000006000017945 */ /* 0x000fe80003800000 */
[----:B------:R0:W-:Y:S01]  /*3960*/  @!P2 STG.E.U8 desc[UR36][R12.64+0x41], R123 ;  /* 0x0000417b0c00a986 */ /* 0x0001e2000c101124 */
[----:B------:R-:W-:Y:S05]  /*3970*/  @P3 BRA `(.L_x_109) ;  /* 0x00000000000c3947 */ /* 0x000fea0003800000 */
[----:B------:R-:W5:Y:S02]  /*3980*/  LDG.E.U8 R156, desc[UR36][R162.64+0x48] ;  /* 0x00004824a29c7981 */ /* 0x000f64000c1e1100 */
[----:B-----5:R-:W-:-:S05]  /*3990*/  PRMT R22, R156, 0x8880, RZ ;  /* 0x000088809c167816 */ /* 0x020fca00000000ff */
[----:B------:R-:W-:-:S07]  /*39a0*/  IMAD R167, R22, R155, RZ ;  /* 0x0000009b16a77224 */ /* 0x000fce00078e02ff */
.L_x_109:
[----:B------:R-:W-:Y:S05]  /*39b0*/  BSYNC B1 ;  /* 0x0000000000017941 */ /* 0x000fea0003800000 */
.L_x_108:
[----:B--2---:R-:W-:Y:S01]  /*39c0*/  @!P3 IMAD R91, R124, R154, R167 ;  /* 0x0000009a7c5bb224 */ /* 0x004fe200078e02a7 */
[----:B------:R-:W-:Y:S04]  /*39d0*/  BSSY B1, `(.L_x_110) ;  /* 0x0000006000017945 */ /* 0x000fe80003800000 */
[----:B------:R2:W-:Y:S01]  /*39e0*/  @!P3 STG.E.U8 desc[UR36][R158.64+0x48], R91 ;  /* 0x0000485b9e00b986 */ /* 0x0005e2000c101124 */
[----:B------:R-:W-:Y:S05]  /*39f0*/  @P4 BRA `(.L_x_111) ;  /* 0x00000000000c4947 */ /* 0x000fea0003800000 */
[----:B------:R-:W5:Y:S02]  /*3a00*/  LDG.E.U8 R156, desc[UR36][R162.64+0x49] ;  /* 0x00004924a29c7981 */ /* 0x000f64000c1e1100 */
[----:B-----5:R-:W-:-:S05]  /*3a10*/  PRMT R22, R156, 0x8880, RZ ;  /* 0x000088809c167816 */ /* 0x020fca00000000ff */
[----:B------:R-:W-:-:S07]  /*3a20*/  IMAD R167, R22, R155, RZ ;  /* 0x0000009b16a77224 */ /* 0x000fce00078e02ff */
.L_x_111:
[----:B------:R-:W-:Y:S05]  /*3a30*/  BSYNC B1 ;  /* 0x0000000000017941 */ /* 0x000fea0003800000 */
.L_x_110:
        /* <DEDUP_REMOVED lines=10> */
.L_x_113:
[----:B------:R-:W-:Y:S05]  /*3ae0*/  BSYNC B1 ;  /* 0x0000000000017941 */ /* 0x000fea0003800000 */
.L_x_112:
[----:B--2---:R-:W-:Y:S01]  /*3af0*/  @!P2 IMAD R91, R126, R154, R167 ;  /* 0x0000009a7e5ba224 */ /* 0x004fe200078e02a7 */
[----:B------:R-:W-:Y:S04]  /*3b00*/  BSSY B1, `(.L_x_114) ;  /* 0x0000006000017945 */ /* 0x000fe80003800000 */
[----:B------:R2:W-:Y:S01]  /*3b10*/  @!P2 STG.E.U8 desc[UR36][R12.64+0x48], R91 ;  /* 0x0000485b0c00a986 */ /* 0x0005e2000c101124 */
[----:B------:R-:W-:Y:S05]  /*3b20*/  @P3 BRA `(.L_x_115) ;  /* 0x00000000000c3947 */ /* 0x000fea0003800000 */
[----:B------:R-:W5:Y:S02]  /*3b30*/  LDG.E.U8 R156, desc[UR36][R88.64+0x49] ;  /* 0x00004924589c7981 */ /* 0x000f64000c1e1100 */
[----:B-----5:R-:W-:-:S05]  /*3b40*/  PRMT R22, R156, 0x8880, RZ ;  /* 0x000088809c167816 */ /* 0x020fca00000000ff */
[----:B------:R-:W-:-:S07]  /*3b50*/  IMAD R167, R22, R155, RZ ;  /* 0x0000009b16a77224 */ /* 0x000fce00078e02ff */
.L_x_115:
[----:B------:R-:W-:Y:S05]  /*3b60*/  BSYNC B1 ;  /* 0x0000000000017941 */ /* 0x000fea0003800000 */
.L_x_114:
[----:B------:R-:W-:Y:S01]  /*3b70*/  @!P3 IMAD R127, R127, R154, R167 ;  /* 0x0000009a7f7fb224 */ /* 0x000fe200078e02a7 */
[----:B------:R-:W-:Y:S04]  /*3b80*/  BSSY B1, `(.L_x_116) ;  /* 0x0000006000017945 */ /* 0x000fe80003800000 */
[----:B------:R0:W-:Y:S01]  /*3b90*/  @!P3 STG.E.U8 desc[UR36][R12.64+0x49], R127 ;  /* 0x0000497f0c00b986 */ /* 0x0001e2000c101124 */
[----:B------:R-:W-:Y:S05]  /*3ba0*/  @P4 BRA `(.L_x_117) ;  /* 0x00000000000c4947 */ /* 0x000fea0003800000 */
[----:B------:R-:W5:Y:S02]  /*3bb0*/  LDG.E.U8 R156, desc[UR36][R162.64+0x50] ;  /* 0x00005024a29c7981 */ /* 0x000f64000c1e1100 */
[----:B-----5:R-:W-:-:S05]  /*3bc0*/  PRMT R22, R156, 0x8880, RZ ;  /* 0x000088809c167816 */ /* 0x020fca00000000ff */
[----:B------:R-:W-:-:S07]  /*3bd0*/  IMAD R167, R22, R155, RZ ;  /* 0x0000009b16a77224 */ /* 0x000fce00078e02ff */
.L_x_117:
[----:B------:R-:W-:Y:S05]  /*3be0*/  BSYNC B1 ;  /* 0x0000000000017941 */ /* 0x000fea0003800000 */
.L_x_116:
        /* <DEDUP_REMOVED lines=10> */
.L_x_119:
[----:B------:R-:W-:Y:S05]  /*3c90*/  BSYNC B1 ;  /* 0x0000000000017941 */ /* 0x000fea0003800000 */
.L_x_118:
[----:B------:R-:W-:Y:S01]  /*3ca0*/  @!P2 IMAD R129, R129, R154, R167 ;  /* 0x0000009a8181a224 */ /* 0x000fe200078e02a7 */
[----:B------:R-:W-:Y:S04]  /*3cb0*/  BSSY B1, `(.L_x_120) ;  /* 0x0000006000017945 */ /* 0x000fe80003800000 */
[----:B------:R0:W-:Y:S01]  /*3cc0*/  @!P2 STG.E.U8 desc[UR36][R158.64+0x51], R129 ;  /* 0x000051819e00a986 */ /* 0x0001e2000c101124 */
[----:B------:R-:W-:Y:S05]  /*3cd0*/  @P3 BRA `(.L_x_121) ;  /* 0x00000000000c3947 */ /* 0x000fea0003800000 */
[----:B------:R-:W5:Y:S02]  /*3ce0*/  LDG.E.U8 R156, desc[UR36][R88.64+0x50] ;  /* 0x00005024589c7981 */ /* 0x000f64000c1e1100 */
[----:B-----5:R-:W-:-:S05]  /*3cf0*/  PRMT R22, R156, 0x8880, RZ ;  /* 0x000088809c167816 */ /* 0x020fca00000000ff */
[----:B------:R-:W-:-:S07]  /*3d00*/  IMAD R167, R22, R155, RZ ;  /* 0x0000009b16a77224 */ /* 0x000fce00078e02ff */
.L_x_121:
[----:B------:R-:W-:Y:S05]  /*3d10*/  BSYNC B1 ;  /* 0x0000000000017941 */ /* 0x000fea0003800000 */
.L_x_120:
[----:B--2---:R-:W-:Y:S01]  /*3d20*/  @!P3 IMAD R91, R130, R154, R167 ;  /* 0x0000009a825bb224 */ /* 0x004fe200078e02a7 */
[----:B------:R-:W-:Y:S04]  /*3d30*/  BSSY B1, `(.L_x_122) ;  /* 0x0000006000017945 */ /* 0x000fe80003800000 */
[----:B------:R2:W-:Y:S01]  /*3d40*/  @!P3 STG.E.U8 desc[UR36][R12.64+0x50], R91 ;  /* 0x0000505b0c00b986 */ /* 0x0005e2000c101124 */
[----:B------:R-:W-:Y:S05]  /*3d50*/  @P4 BRA `(.L_x_123) ;  /* 0x00000000000c4947 */ /* 0x000fea0003800000 */
[----:B------:R-:W5:Y:S02]  /*3d60*/  LDG.E.U8 R156, desc[UR36][R88.64+0x51] ;  /* 0x00005124589c7981 */ /* 0x000f64000c1e1100 */
[----:B-----5:R-:W-:-:S05]  /*3d70*/  PRMT R22, R156, 0x8880, RZ ;  /* 0x000088809c167816 */ /* 0x020fca00000000ff */
[----:B------:R-:W-:-:S07]  /*3d80*/  IMAD R167, R22, R155, RZ ;  /* 0x0000009b16a77224 */ /* 0x000fce00078e02ff */
.L_x_123:
[----:B------:R-:W-:Y:S05]  /*3d90*/  BSYNC B1 ;  /* 0x0000000000017941 */ /* 0x000fea0003800000 */
.L_x_122:
        /* <DEDUP_REMOVED lines=10> */
.L_x_125:
[----:B------:R-:W-:Y:S05]  /*3e40*/  BSYNC B1 ;  /* 0x0000000000017941 */ /* 0x000fea0003800000 */
.L_x_124:
[----:B--2---:R-:W-:Y:S01]  /*3e50*/  @!P2 IMAD R91, R132, R154, R167 ;  /* 0x0000009a845ba224 */ /* 0x004fe200078e02a7 */
[----:B------:R-:W-:Y:S04]  /*3e60*/  BSSY B1, `(.L_x_126) ;  /* 0x0000006000017945 */ /* 0x000fe80003800000 */
[----:B------:R2:W-:Y:S01]  /*3e70*/  @!P2 STG.E.U8 desc[UR36][R158.64+0x58], R91 ;  /* 0x0000585b9e00a986 */ /* 0x0005e2000c101124 */
[----:B------:R-:W-:Y:S05]  /*3e80*/  @P3 BRA `(.L_x_127) ;  /* 0x00000000000c3947 */ /* 0x000fea0003800000 */
[----:B------:R-:W5:Y:S02]  /*3e90*/  LDG.E.U8 R156, desc[UR36][R162.64+0x59] ;  /* 0x00005924a29c7981 */ /* 0x000f64000c1e1100 */
[----:B-----5:R-:W-:-:S05]  /*3ea0*/  PRMT R22, R156, 0x8880, RZ ;  /* 0x000088809c167816 */ /* 0x020fca00000000ff */
[----:B------:R-:W-:-:S07]  /*3eb0*/  IMAD R167, R22, R155, RZ ;  /* 0x0000009b16a77224 */ /* 0x000fce00078e02ff */
.L_x_127:
[----:B------:R-:W-:Y:S05]  /*3ec0*/  BSYNC B1 ;  /* 0x0000000000017941 */ /* 0x000fea0003800000 */
.L_x_126:
[----:B------:R-:W-:Y:S01]  /*3ed0*/  @!P3 IMAD R133, R133, R154, R167 ;  /* 0x0000009a8585b224 */ /* 0x000fe200078e02a7 */
[----:B------:R-:W-:Y:S04]  /*3ee0*/  BSSY B1, `(.L_x_128) ;  /* 0x0000006000017945 */ /* 0x000fe80003800000 */
[----:B------:R0:W-:Y:S01]  /*3ef0*/  @!P3 STG.E.U8 desc[UR36][R158.64+0x59], R133 ;  /* 0x000059859e00b986 */ /* 0x0001e2000c101124 */
[----:B------:R-:W-:Y:S05]  /*3f00*/  @P4 BRA `(.L_x_129) ;  /* 0x00000000000c4947 */ /* 0x000fea0003800000 */
[----:B------:R-:W5:Y:S02]  /*3f10*/  LDG.E.U8 R156, desc[UR36][R88.64+0x58] ;  /* 0x00005824589c7981 */ /* 0x000f64000c1e1100 */
[----:B-----5:R-:W-:-:S05]  /*3f20*/  PRMT R22, R156, 0x8880, RZ ;  /* 0x000088809c167816 */ /* 0x020fca00000000ff */
[----:B------:R-:W-:-:S07]  /*3f30*/  IMAD R167, R22, R155, RZ ;  /* 0x0000009b16a77224 */ /* 0x000fce00078e02ff */
.L_x_129:
[----:B------:R-:W-:Y:S05]  /*3f40*/  BSYNC B1 ;  /* 0x0000000000017941 */ /* 0x000fea0003800000 */
.L_x_128:
        /* <DEDUP_REMOVED lines=10> */
.L_x_131:
[----:B------:R-:W-:Y:S05]  /*3ff0*/  BSYNC B1 ;  /* 0x0000000000017941 */ /* 0x000fea0003800000 */
.L_x_130:
[----:B------:R-:W-:Y:S01]  /*4000*/  @!P2 IMAD R135, R135, R154, R167 ;  /* 0x0000009a8787a224 */ /* 0x000fe200078e02a7 */
[----:B------:R-:W-:Y:S04]  /*4010*/  BSSY B1, `(.L_x_132) ;  /* 0x0000006000017945 */ /* 0x000fe80003800000 */
[----:B------:R0:W-:Y:S01]  /*4020*/  @!P2 STG.E.U8 desc[UR36][R12.64+0x59], R135 ;  /* 0x000059870c00a986 */ /* 0x0001e2000c101124 */
[----:B------:R-:W-:Y:S05]  /*4030*/  @P3 BRA `(.L_x_133) ;  /* 0x00000000000c3947 */ /* 0x000fea0003800000 */
[----:B------:R-:W5:Y:S02]  /*4040*/  LDG.E.U8 R156, desc[UR36][R162.64+0x60] ;  /* 0x00006024a29c7981 */ /* 0x000f64000c1e1100 */
[----:B-----5:R-:W-:-:S05]  /*4050*/  PRMT R22, R156, 0x8880, RZ ;  /* 0x000088809c167816 */ /* 0x020fca00000000ff */
[----:B------:R-:W-:-:S07]  /*4060*/  IMAD R167, R22, R155, RZ ;  /* 0x0000009b16a77224 */ /* 0x000fce00078e02ff */
.L_x_133:
[----:B------:R-:W-:Y:S05]  /*4070*/  BSYNC B1 ;  /* 0x0000000000017941 */ /* 0x000fea0003800000 */
.L_x_132:
[----:B--2---:R-:W-:Y:S01]  /*4080*/  @!P3 IMAD R91, R136, R154, R167 ;  /* 0x0000009a885bb224 */ /* 0x004fe200078e02a7 */
[----:B------:R-:W-:Y:S04]  /*4090*/  BSSY B1, `(.L_x_134) ;  /* 0x0000006000017945 */ /* 0x000fe80003800000 */
[----:B------:R2:W-:Y:S01]  /*40a0*/  @!P3 STG.E.U8 desc[UR36][R158.64+0x60], R91 ;  /* 0x0000605b9e00b986 */ /* 0x0005e2000c101124 */
[----:B------:R-:W-:Y:S05]  /*40b0*/  @P4 BRA `(.L_x_135) ;  /* 0x00000000000c4947 */ /* 0x000fea0003800000 */
[----:B------:R-:W5:Y:S02]  /*40c0*/  LDG.E.U8 R156, desc[UR36][R162.64+0x61] ;  /* 0x00006124a29c7981 */ /* 0x000f64000c1e1100 */
[----:B-----5:R-:W-:-:S05]  /*40d0*/  PRMT R22, R156, 0x8880, RZ ;  /* 0x000088809c167816 */ /* 0x020fca00000000ff */
[----:B------:R-:W-:-:S07]  /*40e0*/  IMAD R167, R22, R155, RZ ;  /* 0x0000009b16a77224 */ /* 0x000fce00078e02ff */
.L_x_135:
[----:B------:R-:W-:Y:S05]  /*40f0*/  BSYNC B1 ;  /* 0x0000000000017941 */ /* 0x000fea0003800000 */
.L_x_134:
        /* <DEDUP_REMOVED lines=10> */
.L_x_137:
[----:B------:R-:W-:Y:S05]  /*41a0*/  BSYNC B1 ;  /* 0x0000000000017941 */ /* 0x000fea0003800000 */
.L_x_136:
[----:B--2---:R-:W-:Y:S01]  /*41b0*/  @!P2 IMAD R91, R138, R154, R167 ;  /* 0x0000009a8a5ba224 */ /* 0x004fe200078e02a7 */
[----:B------:R-:W-:Y:S04]  /*41c0*/  BSSY B1, `(.L_x_138) ;  /* 0x0000006000017945 */ /* 0x000fe80003800000 */
[----:B------:R2:W-:Y:S01]  /*41d0*/  @!P2 STG.E.U8 desc[UR36][R12.64+0x60], R91 ;  /* 0x0000605b0c00a986 */ /* 0x0005e2000c101124 */
[----:B------:R-:W-:Y:S05]  /*41e0*/  @P3 BRA `(.L_x_139) ;  /* 0x00000000000c3947 */ /* 0x000fea0003800000 */
[----:B------:R-:W5:Y:S02]  /*41f0*/  LDG.E.U8 R156, desc[UR36][R88.64+0x61] ;  /* 0x00006124589c7981 */ /* 0x000f64000c1e1100 */
[----:B-----5:R-:W-:-:S05]  /*4200*/  PRMT R22, R156, 0x8880, RZ ;  /* 0x000088809c167816 */ /* 0x020fca00000000ff */
[----:B------:R-:W-:-:S07]  /*4210*/  IMAD R167, R22, R155, RZ ;  /* 0x0000009b16a77224 */ /* 0x000fce00078e02ff */
.L_x_139:
[----:B------:R-:W-:Y:S05]  /*4220*/  BSYNC B1 ;  /* 0x0000000000017941 */ /* 0x000fea0003800000 */
.L_x_138:
[----:B------:R-:W-:Y:S01]  /*4230*/  @!P3 IMAD R139, R139, R154, R167 ;  /* 0x0000009a8b8bb224 */ /* 0x000fe200078e02a7 */
[----:B------:R-:W-:Y:S04]  /*4240*/  BSSY B1, `(.L_x_140) ;  /* 0x0000006000017945 */ /* 0x000fe80003800000 */
[----:B------:R0:W-:Y:S01]  /*4250*/  @!P3 STG.E.U8 desc[UR36][R12.64+0x61], R139 ;  /* 0x0000618b0c00b986 */ /* 0x0001e2000c101124 */
[----:B------:R-:W-:Y:S05]  /*4260*/  @P4 BRA `(.L_x_141) ;  /* 0x00000000000c4947 */ /* 0x000fea0003800000 */
[----:B------:R-:W5:Y:S02]  /*4270*/  LDG.E.U8 R156, desc[UR36][R162.64+0x68] ;  /* 0x00006824a29c7981 */ /* 0x000f64000c1e1100 */
[----:B-----5:R-:W-:-:S05]  /*4280*/  PRMT R22, R156, 0x8880, RZ ;  /* 0x000088809c167816 */ /* 0x020fca00000000ff */
[----:B------:R-:W-:-:S07]  /*4290*/  IMAD R167, R22, R155, RZ ;  /* 0x0000009b16a77224 */ /* 0x000fce00078e02ff */
.L_x_141:
[----:B------:R-:W-:Y:S05]  /*42a0*/  BSYNC B1 ;  /* 0x0000000000017941 */ /* 0x000fea0003800000 */
.L_x_140:
        /* <DEDUP_REMOVED lines=10> */
.L_x_143:
[----:B------:R-:W-:Y:S05]  /*4350*/  BSYNC B1 ;  /* 0x0000000000017941 */ /* 0x000fea0003800000 */
.L_x_142:
[----:B------:R-:W-:Y:S01]  /*4360*/  @!P2 IMAD R141, R141, R154, R167 ;  /* 0x0000009a8d8da224 */ /* 0x000fe200078e02a7 */
[----:B------:R-:W-:Y:S04]  /*4370*/  BSSY B1, `(.L_x_144) ;  /* 0x0000006000017945 */ /* 0x000fe80003800000 */
[----:B------:R0:W-:Y:S01]  /*4380*/  @!P2 STG.E.U8 desc[UR36][R158.64+0x69], R141 ;  /* 0x0000698d9e00a986 */ /* 0x0001e2000c101124 */
[----:B------:R-:W-:Y:S05]  /*4390*/  @P3 BRA `(.L_x_145) ;  /* 0x00000000000c3947 */ /* 0x000fea0003800000 */
[----:B------:R-:W5:Y:S02]  /*43a0*/  LDG.E.U8 R156, desc[UR36][R88.64+0x68] ;  /* 0x00006824589c7981 */ /* 0x000f64000c1e1100 */
[----:B-----5:R-:W-:-:S05]  /*43b0*/  PRMT R22, R156, 0x8880, RZ ;  /* 0x000088809c167816 */ /* 0x020fca00000000ff */
[----:B------:R-:W-:-:S07]  /*43c0*/  IMAD R167, R22, R155, RZ ;  /* 0x0000009b16a77224 */ /* 0x000fce00078e02ff */
.L_x_145:
[----:B------:R-:W-:Y:S05]  /*43d0*/  BSYNC B1 ;  /* 0x0000000000017941 */ /* 0x000fea0003800000 */
.L_x_144:
[----:B--2---:R-:W-:Y:S01]  /*43e0*/  @!P3 IMAD R91, R142, R154, R167 ;  /* 0x0000009a8e5bb224 */ /* 0x004fe200078e02a7 */
[----:B------:R-:W-:Y:S04]  /*43f0*/  BSSY B1, `(.L_x_146) ;  /* 0x0000006000017945 */ /* 0x000fe80003800000 */
[----:B------:R2:W-:Y:S01]  /*4400*/  @!P3 STG.E.U8 desc[UR36][R12.64+0x68], R91 ;  /* 0x0000685b0c00b986 */ /* 0x0005e2000c101124 */
[----:B------:R-:W-:Y:S05]  /*4410*/  @P4 BRA `(.L_x_147) ;  /* 0x00000000000c4947 */ /* 0x000fea0003800000 */
[----:B------:R-:W5:Y:S02]  /*4420*/  LDG.E.U8 R156, desc[UR36][R88.64+0x69] ;  /* 0x00006924589c7981 */ /* 0x000f64000c1e1100 */
[----:B-----5:R-:W-:-:S05]  /*4430*/  PRMT R22, R156, 0x8880, RZ ;  /* 0x000088809c167816 */ /* 0x020fca00000000ff */
[----:B------:R-:W-:-:S07]  /*4440*/  IMAD R167, R22, R155, RZ ;  /* 0x0000009b16a77224 */ /* 0x000fce00078e02ff */
.L_x_147:
[----:B------:R-:W-:Y:S05]  /*4450*/  BSYNC B1 ;  /* 0x0000000000017941 */ /* 0x000fea0003800000 */
.L_x_146:
        /* <DEDUP_REMOVED lines=10> */
.L_x_149:
[----:B------:R-:W-:Y:S05]  /*4500*/  BSYNC B1 ;  /* 0x0000000000017941 */ /* 0x000fea0003800000 */
.L_x_148:
[----:B--2---:R-:W-:Y:S01]  /*4510*/  @!P2 IMAD R91, R144, R154, R167 ;  /* 0x0000009a905ba224 */ /* 0x004fe200078e02a7 */
[----:B------:R-:W-:Y:S04]  /*4520*/  BSSY B1, `(.L_x_150) ;  /* 0x0000006000017945 */ /* 0x000fe80003800000 */
[----:B------:R2:W-:Y:S01]  /*4530*/  @!P2 STG.E.U8 desc[UR36][R158.64+0x70], R91 ;  /* 0x0000705b9e00a986 */ /* 0x0005e2000c101124 */
[----:B------:R-:W-:Y:S05]  /*4540*/  @P3 BRA `(.L_x_151) ;  /* 0x00000000000c3947 */ /* 0x000fea0003800000 */
[----:B------:R-:W5:Y:S02]  /*4550*/  LDG.E.U8 R156, desc[UR36][R162.64+0x71] ;  /* 0x00007124a29c7981 */ /* 0x000f64000c1e1100 */
[----:B-----5:R-:W-:-:S05]  /*4560*/  PRMT R22, R156, 0x8880, RZ ;  /* 0x000088809c167816 */ /* 0x020fca00000000ff */
[----:B------:R-:W-:-:S07]  /*4570*/  IMAD R167, R22, R155, RZ ;  /* 0x0000009b16a77224 */ /* 0x000fce00078e02ff */
.L_x_151:
[----:B------:R-:W-:Y:S05]  /*4580*/  BSYNC B1 ;  /* 0x0000000000017941 */ /* 0x000fea0003800000 */
.L_x_150:
[----:B------:R-:W-:Y:S01]  /*4590*/  @!P3 IMAD R145, R145, R154, R167 ;  /* 0x0000009a9191b224 */ /* 0x000fe200078e02a7 */
[----:B------:R-:W-:Y:S04]  /*45a0*/  BSSY B1, `(.L_x_152) ;  /* 0x0000006000017945 */ /* 0x000fe80003800000 */
[----:B------:R0:W-:Y:S01]  /*45b0*/  @!P3 STG.E.U8 desc[UR36][R158.64+0x71], R145 ;  /* 0x000071919e00b986 */ /* 0x0001e2000c101124 */
[----:B------:R-:W-:Y:S05]  /*45c0*/  @P4 BRA `(.L_x_153) ;  /* 0x00000000000c4947 */ /* 0x000fea0003800000 */
[----:B------:R-:W5:Y:S02]  /*45d0*/  LDG.E.U8 R156, desc[UR36][R88.64+0x70] ;  /* 0x00007024589c7981 */ /* 0x000f64000c1e1100 */
[----:B-----5:R-:W-:-:S05]  /*45e0*/  PRMT R22, R156, 0x8880, RZ ;  /* 0x000088809c167816 */ /* 0x020fca00000000ff */
[----:B------:R-:W-:-:S07]  /*45f0*/  IMAD R167, R22, R155, RZ ;  /* 0x0000009b16a77224 */ /* 0x000fce00078e02ff */
.L_x_153:
[----:B------:R-:W-:Y:S05]  /*4600*/  BSYNC B1 ;  /* 0x0000000000017941 */ /* 0x000fea0003800000 */
.L_x_152:
[----:B------:R-:W-:Y:S01]  /*4610*/  ISETP.LT.OR P2, PT, R164, 0x72, !P0 ;  /* 0x00000072a400780c */ /* 0x000fe20004741670 */
[----:B--2---:R-:W-:Y:S01]  /*4620*/  @!P4 IMAD R91, R146, R154, R167 ;  /* 0x0000009a925bc224 */ /* 0x004fe200078e02a7 */
[----:B------:R-:W-:Y:S01]  /*4630*/  BSSY B1, `(.L_x_154) ;  /* 0x0000009000017945 */ /* 0x000fe20003800000 */
[----:B------:R-:W-:-:S03]  /*4640*/  IADD3 R165, P3, R165, 0x80, RZ ;  /* 0x00000080a5a57810 */ /* 0x000fc60007f7e0ff */
[----:B------:R2:W-:Y:S01]  /*4650*/  @!P4 STG.E.U8 desc[UR36][R12.64+0x70], R91 ;  /* 0x0000705b0c00c986 */ /* 0x0005e2000c101124 */
[C---:B------:R-:W-:Y:S02]  /*4660*/  ISETP.LT.OR P4, PT, R164.reuse, 0x79, !P1 ;  /* 0x00000079a400780c */ /* 0x040fe40004f81670 */
[----:B------:R-:W-:-:S04]  /*4670*/  ISETP.LT.OR P1, PT, R164, 0x7a, !P1 ;  /* 0x0000007aa400780c */ /* 0x000fc80004f21670 */
[----:B------:R-:W-:Y:S09]  /*4680*/  @P2 BRA `(.L_x_155) ;  /* 0x00000000000c2947 */ /* 0x000ff20003800000 */
[----:B------:R-:W5:Y:S02]  /*4690*/  LDG.E.U8 R156, desc[UR36][R88.64+0x71] ;  /* 0x00007124589c7981 */ /* 0x000f64000c1e1100 */
[----:B-----5:R-:W-:-:S05]  /*46a0*/  PRMT R22, R156, 0x8880, RZ ;  /* 0x000088809c167816 */ /* 0x020fca00000000ff */
[----:B------:R-:W-:-:S07]  /*46b0*/  IMAD R167, R22, R155, RZ ;  /* 0x0000009b16a77224 */ /* 0x000fce00078e02ff */
.L_x_155:
[----:B------:R-:W-:Y:S05]  /*46c0*/  BSYNC B1 ;  /* 0x0000000000017941 */ /* 0x000fea0003800000 */
.L_x_154:
[----:B------:R-:W-:Y:S01]  /*46d0*/  @!P2 IMAD R147, R147, R154, R167 ;  /* 0x0000009a9393a224 */ /* 0x000fe200078e02a7 */
[----:B------:R-:W-:Y:S04]  /*46e0*/  BSSY B1, `(.L_x_156) ;  /* 0x0000006000017945 */ /* 0x000fe80003800000 */
[----:B------:R0:W-:Y:S01]  /*46f0*/  @!P2 STG.E.U8 desc[UR36][R12.64+0x71], R147 ;  /* 0x000071930c00a986 */ /* 0x0001e2000c101124 */
[----:B------:R-:W-:Y:S05]  /*4700*/  @P4 BRA `(.L_x_157) ;  /* 0x00000000000c4947 */ /* 0x000fea0003800000 */
[----:B------:R-:W5:Y:S02]  /*4710*/  LDG.E.U8 R156, desc[UR36][R162.64+0x78] ;  /* 0x00007824a29c7981 */ /* 0x000f64000c1e1100 */
[----:B-----5:R-:W-:-:S05]  /*4720*/  PRMT R22, R156, 0x8880, RZ ;  /* 0x000088809c167816 */ /* 0x020fca00000000ff */
[----:B------:R-:W-:-:S07]  /*4730*/  IMAD R167, R22, R155, RZ ;  /* 0x0000009b16a77224 */ /* 0x000fce00078e02ff */
.L_x_157:
[----:B------:R-:W-:Y:S05]  /*4740*/  BSYNC B1 ;  /* 0x0000000000017941 */ /* 0x000fea0003800000 */
.L_x_156:
[----:B--2---:R-:W-:Y:S01]  /*4750*/  @!P4 IMAD R91, R148, R154, R167 ;  /* 0x0000009a945bc224 */ /* 0x004fe200078e02a7 */
[----:B------:R-:W-:Y:S04]  /*4760*/  BSSY B1, `(.L_x_158) ;  /* 0x0000006000017945 */ /* 0x000fe80003800000 */
[----:B------:R2:W-:Y:S01]  /*4770*/  @!P4 STG.E.U8 desc[UR36][R158.64+0x78], R91 ;  /* 0x0000785b9e00c986 */ /* 0x0005e2000c101124 */
[----:B------:R-:W-:Y:S05]  /*4780*/  @P1 BRA `(.L_x_159) ;  /* 0x00000000000c1947 */ /* 0x000fea0003800000 */
[----:B------:R-:W5:Y:S02]  /*4790*/  LDG.E.U8 R156, desc[UR36][R162.64+0x79] ;  /* 0x00007924a29c7981 */ /* 0x000f64000c1e1100 */
[----:B-----5:R-:W-:-:S05]  /*47a0*/  PRMT R22, R156, 0x8880, RZ ;  /* 0x000088809c167816 */ /* 0x020fca00000000ff */
[----:B------:R-:W-:-:S07]  /*47b0*/  IMAD R167, R22, R155, RZ ;  /* 0x0000009b16a77224 */ /* 0x000fce00078e02ff */
.L_x_159:
[----:B------:R-:W-:Y:S05]  /*47c0*/  BSYNC B1 ;  /* 0x0000000000017941 */ /* 0x000fea0003800000 */
.L_x_158:
[----:B------:R-:W-:Y:S01]  /*47d0*/  IMAD.X R5, RZ, RZ, R5, P3 ;  /* 0x000000ffff057224 */ /* 0x000fe200018e0605 */
[C---:B------:R-:W-:Y:S01]  /*47e0*/  ISETP.LT.OR P3, PT, R164.reuse, 0x79, !P0 ;  /* 0x00000079a400780c */ /* 0x040fe20004761670 */
[----:B------:R-:W-:Y:S01]  /*47f0*/  @!P1 IMAD R149, R149, R154, R167 ;  /* 0x0000009a95959224 */ /* 0x000fe200078e02a7 */
[----:B------:R-:W-:Y:S01]  /*4800*/  ISETP.GE.AND P2, PT, R3, 0x81, PT ;  /* 0x000000810300780c */ /* 0x000fe20003f46270 */
[-C--:B--2---:R-:W-:Y:S01]  /*4810*/  IMAD.WIDE.U32 R90, R165, R14.reuse, R152 ;  /* 0x0000000ea55a7225 */ /* 0x084fe200078e0098 */
[----:B------:R-:W-:Y:S01]  /*4820*/  BSSY B1, `(.L_x_160) ;  /* 0x000000b000017945 */ /* 0x000fe20003800000 */
[C---:B------:R-:W-:Y:S01]  /*4830*/  ISETP.LT.OR P0, PT, R164.reuse, 0x7a, !P0 ;  /* 0x0000007aa400780c */ /* 0x040fe20004701670 */
[----:B------:R2:W-:Y:S01]  /*4840*/  @!P1 STG.E.U8 desc[UR36][R158.64+0x79], R149 ;  /* 0x000079959e009986 */ /* 0x0005e2000c101124 */
[----:B------:R-:W-:Y:S01]  /*4850*/  IMAD R22, R5, R14, RZ ;  /* 0x0000000e05167224 */ /* 0x000fe200078e02ff */
[----:B------:R-:W-:Y:S02]  /*4860*/  ISETP.LT.OR P1, PT, R164, 0x1, !P2 ;  /* 0x00000001a400780c */ /* 0x000fe40005721670 */
[----:B------:R-:W-:Y:S01]  /*4870*/  IADD3 R4, P4, R90, R10, RZ ;  /* 0x0000000a5a047210 */ /* 0x000fe20007f9e0ff */
[----:B---3--:R-:W-:-:S02]  /*4880*/  IMAD R93, R165, R15, R22 ;  /* 0x0000000fa55d7224 */ /* 0x008fc400078e0216 */
[----:B------:R-:W-:Y:S10]  /*4890*/  @P3 BRA `(.L_x_161) ;  /* 0x00000000000c3947 */ /* 0x000ff40003800000 */
[----:B------:R-:W3:Y:S02]  /*48a0*/  LDG.E.U8 R156, desc[UR36][R88.64+0x78] ;  /* 0x00007824589c7981 */ /* 0x000ee4000c1e1100 */
[----:B---3--:R-:W-:-:S05]  /*48b0*/  PRMT R22, R156, 0x8880, RZ ;  /* 0x000088809c167816 */ /* 0x008fca00000000ff */
[----:B------:R-:W-:-:S07]  /*48c0*/  IMAD R167, R22, R155, RZ ;  /* 0x0000009b16a77224 */ /* 0x000fce00078e02ff */
.L_x_161:
[----:B------:R-:W-:Y:S05]  /*48d0*/  BSYNC B1 ;  /* 0x0000000000017941 */ /* 0x000fea0003800000 */
.L_x_160:
[----:B------:R-:W-:Y:S01]  /*48e0*/  @!P3 IMAD R15, R150, R154, R167 ;  /* 0x0000009a960fb224 */ /* 0x000fe200078e02a7 */
[----:B------:R-:W-:Y:S01]  /*48f0*/  BSSY B1, `(.L_x_162) ;  /* 0x0000007000017945 */ /* 0x000fe20003800000 */
[----:B------:R-:W-:-:S03]  /*4900*/  IADD3.X R5, R11, R91, R93, P4, !PT ;  /* 0x0000005b0b057210 */ /* 0x000fc600027fe45d */
[----:B------:R3:W-:Y:S01]  /*4910*/  @!P3 STG.E.U8 desc[UR36][R12.64+0x78], R15 ;  /* 0x0000780f0c00b986 */ /* 0x0007e2000c101124 */
[----:B------:R-:W-:Y:S05]  /*4920*/  @P0 BRA `(.L_x_163) ;  /* 0x00000000000c0947 */ /* 0x000fea0003800000 */
[----:B------:R-:W5:Y:S02]  /*4930*/  LDG.E.U8 R156, desc[UR36][R88.64+0x79] ;  /* 0x00007924589c7981 */ /* 0x000f64000c1e1100 */
[----:B-----5:R-:W-:-:S05]  /*4940*/  PRMT R22, R156, 0x8880, RZ ;  /* 0x000088809c167816 */ /* 0x020fca00000000ff */
[----:B------:R-:W-:-:S07]  /*4950*/  IMAD R167, R22, R155, RZ ;  /* 0x0000009b16a77224 */ /* 0x000fce00078e02ff */
.L_x_163:
[----:B------:R-:W-:Y:S05]  /*4960*/  BSYNC B1 ;  /* 0x0000000000017941 */ /* 0x000fea0003800000 */
.L_x_162:
[----:B------:R-:W-:Y:S01]  /*4970*/  @!P0 IMAD R151, R151, R154, R167 ;  /* 0x0000009a97978224 */ /* 0x000fe200078e02a7 */
[----:B------:R-:W-:Y:S04]  /*4980*/  BSSY B1, `(.L_x_164) ;  /* 0x0000006000017945 */ /* 0x000fe80003800000 */
[----:B------:R0:W-:Y:S01]  /*4990*/  @!P0 STG.E.U8 desc[UR36][R12.64+0x79], R151 ;  /* 0x000079970c008986 */ /* 0x0001e2000c101124 */
[----:B------:R-:W-:Y:S05]  /*49a0*/  @P1 BRA `(.L_x_165) ;  /* 0x00000000000c1947 */ /* 0x000fea0003800000 */
[----:B------:R-:W0:Y:S02]  /*49b0*/  LDG.E.U8 R156, desc[UR36][R4.64] ;  /* 0x00000024049c7981 */ /* 0x000e24000c1e1100 */
[----:B01-34-:R-:W-:-:S05]  /*49c0*/  PRMT R12, R156, 0x8880, RZ ;  /* 0x000088809c0c7816 */ /* 0x01bfca00000000ff */
[----:B------:R-:W-:-:S07]  /*49d0*/  IMAD R167, R12, R155, RZ ;  /* 0x0000009b0ca77224 */ /* 0x000fce00078e02ff */
.L_x_165:
[----:B------:R-:W-:Y:S05]  /*49e0*/  BSYNC B1 ;  /* 0x0000000000017941 */ /* 0x000fea0003800000 */
.L_x_164:
[----:B01-34-:R-:W-:Y:S01]  /*49f0*/  @!P1 IMAD R13, R24, R154, R167 ;  /* 0x0000009a180d9224 */ /* 0x01bfe200078e02a7 */
[----:B------:R-:W-:Y:S01]  /*4a00*/  BSSY B1, `(.L_x_166) ;  /* 0x000000b000017945 */ /* 0x000fe20003800000 */
[----:B------:R-:W-:Y:S01]  /*4a10*/  IMAD.WIDE.U32 R14, R165, R14, R160 ;  /* 0x0000000ea50e7225 */ /* 0x000fe200078e00a0 */
[----:B------:R-:W-:Y:S02]  /*4a20*/  ISETP.GE.AND P0, PT, R3, 0x89, PT ;  /* 0x000000890300780c */ /* 0x000fe40003f06270 */
[----:B------:R0:W-:Y:S01]  /*4a30*/  @!P1 STG.E.U8 desc[UR36][R6.64], R13 ;  /* 0x0000000d06009986 */ /* 0x0001e2000c101124 */
[----:B------:R-:W-:Y:S02]  /*4a40*/  ISETP.LT.OR P1, PT, R164, 0x2, !P2 ;  /* 0x00000002a400780c */ /* 0x000fe40005721670 */
[----:B------:R-:W-:Y:S01]  /*4a50*/  IADD3 R10, P3, P4, R20, R10, R14 ;  /* 0x0000000a140a7210 */ /* 0x000fe20007c7e00e */
[----:B------:R-:W-:-:S10]  /*4a60*/  IMAD.IADD R14, R93, 0x1, R15 ;  /* 0x000000015d0e7824 */ /* 0x000fd400078e020f */
[----:B0-----:R-:W-:Y:S05]  /*4a70*/  @P1 BRA `(.L_x_167) ;  /* 0x00000000000c1947 */ /* 0x001fea0003800000 */
[----:B------:R-:W3:Y:S02]  /*4a80*/  LDG.E.U8 R156, desc[UR36][R4.64+0x1] ;  /* 0x00000124049c7981 */ /* 0x000ee4000c1e1100 */
[----:B---3--:R-:W-:-:S05]  /*4a90*/  PRMT R12, R156, 0x8880, RZ ;  /* 0x000088809c0c7816 */ /* 0x008fca00000000ff */
[----:B------:R-:W-:-:S07]  /*4aa0*/  IMAD R167, R12, R155, RZ ;  /* 0x0000009b0ca77224 */ /* 0x000fce00078e02ff */
.L_x_167:
[----:B------:R-:W-:Y:S05]  /*4ab0*/  BSYNC B1 ;  /* 0x0000000000017941 */ /* 0x000fea0003800000 */
.L_x_166:
[----:B------:R-:W-:Y:S01]  /*4ac0*/  IADD3.X R11, R153, R11, R14, P3, P4 ;  /* 0x0000000b990b7210 */ /* 0x000fe20001fe840e */
[----:B------:R-:W-:Y:S01]  /*4ad0*/  @!P1 IMAD R25, R25, R154, R167 ;  /* 0x0000009a19199224 */ /* 0x000fe200078e02a7 */
[C---:B------:R-:W-:Y:S01]  /*4ae0*/  ISETP.LT.OR P3, PT, R164.reuse, 0x1, !P0 ;  /* 0x00000001a400780c */ /* 0x040fe20004761670 */
[----:B------:R-:W-:Y:S01]  /*4af0*/  BSSY B1, `(.L_x_168) ;  /* 0x0000008000017945 */ /* 0x000fe20003800000 */
[C---:B------:R-:W-:Y:S02]  /*4b00*/  ISETP.LT.OR P4, PT, R164.reuse, 0x9, !P2 ;  /* 0x00000009a400780c */ /* 0x040fe40005781670 */
[----:B------:R0:W-:Y:S01]  /*4b10*/  @!P1 STG.E.U8 desc[UR36][R6.64+0x1], R25 ;  /* 0x0000011906009986 */ /* 0x0001e2000c101124 */
[----:B------:R-:W-:-:S08]  /*4b20*/  ISETP.LT.OR P1, PT, R164, 0x2, !P0 ;  /* 0x00000002a400780c */ /* 0x000fd00004721670 */
[----:B------:R-:W-:Y:S05]  /*4b30*/  @P3 BRA `(.L_x_169) ;  /* 0x00000000000c3947 */ /* 0x000fea0003800000 */
[----:B------:R-:W3:Y:S02]  /*4b40*/  LDG.E.U8 R156, desc[UR36][R10.64] ;  /* 0x000000240a9c7981 */ /* 0x000ee4000c1e1100 */
[----:B---3--:R-:W-:-:S05]  /*4b50*/  PRMT R12, R156, 0x8880, RZ ;  /* 0x000088809c0c7816 */ /* 0x008fca00000000ff */
[----:B------:R-:W-:-:S07]  /*4b60*/  IMAD R167, R12, R155, RZ ;  /* 0x0000009b0ca77224 */ /* 0x000fce00078e02ff */
.L_x_169:
[----:B------:R-:W-:Y:S05]  /*4b70*/  BSYNC B1 ;  /* 0x0000000000017941 */ /* 0x000fea0003800000 */
.L_x_168:
[----:B------:R-:W-:Y:S01]  /*4b80*/  @!P3 IMAD R3, R26, R154, R167 ;  /* 0x0000009a1a03b224 */ /* 0x000fe200078e02a7 */
[----:B------:R-:W-:Y:S04]  /*4b90*/  BSSY B1, `(.L_x_170) ;  /* 0x0000006000017945 */ /* 0x000fe80003800000 */
[----:B------:R1:W-:Y:S01]  /*4ba0*/  @!P3 STG.E.U8 desc[UR36][R8.64], R3 ;  /* 0x000000030800b986 */ /* 0x0003e2000c101124 */
[----:B------:R-:W-:Y:S05]  /*4bb0*/  @P1 BRA `(.L_x_171) ;  /* 0x00000000000c1947 */ /* 0x000fea0003800000 */
[----:B------:R-:W3:Y:S02]  /*4bc0*/  LDG.E.U8 R156, desc[UR36][R10.64+0x1] ;  /* 0x000001240a9c7981 */ /* 0x000ee4000c1e1100 */
[----:B---3--:R-:W-:-:S05]  /*4bd0*/  PRMT R12, R156, 0x8880, RZ ;  /* 0x000088809c0c7816 */ /* 0x008fca00000000ff */
[----:B------:R-:W-:-:S07]  /*4be0*/  IMAD R167, R12, R155, RZ ;  /* 0x0000009b0ca77224 */ /* 0x000fce00078e02ff */
.L_x_171:
[----:B------:R-:W-:Y:S05]  /*4bf0*/  BSYNC B1 ;  /* 0x0000000000017941 */ /* 0x000fea0003800000 */
.L_x_170:
[----:B------:R-:W-:Y:S01]  /*4c00*/  @!P1 IMAD R27, R27, R154, R167 ;  /* 0x0000009a1b1b9224 */ /* 0x000fe200078e02a7 */
[----:B------:R-:W-:Y:S04]  /*4c10*/  BSSY B1, `(.L_x_172) ;  /* 0x0000006000017945 */ /* 0x000fe80003800000 */
[----:B------:R3:W-:Y:S01]  /*4c20*/  @!P1 STG.E.U8 desc[UR36][R8.64+0x1], R27 ;  /* 0x0000011b08009986 */ /* 0x0007e2000c101124 */
[----:B------:R-:W-:Y:S05]  /*4c30*/  @P4 BRA `(.L_x_173) ;  /* 0x00000000000c4947 */ /* 0x000fea0003800000 */
[----:B------:R-:W4:Y:S02]  /*4c40*/  LDG.E.U8 R156, desc[UR36][R4.64+0x8] ;  /* 0x00000824049c7981 */ /* 0x000f24000c1e1100 */
[----:B----4-:R-:W-:-:S05]  /*4c50*/  PRMT R12, R156, 0x8880, RZ ;  /* 0x000088809c0c7816 */ /* 0x010fca00000000ff */
[----:B------:R-:W-:-:S07]  /*4c60*/  IMAD R167, R12, R155, RZ ;  /* 0x0000009b0ca77224 */ /* 0x000fce00078e02ff */
.L_x_173:
[----:B------:R-:W-:Y:S05]  /*4c70*/  BSYNC B1 ;  /* 0x0000000000017941 */ /* 0x000fea0003800000 */
.L_x_172:
[----:B------:R-:W-:Y:S01]  /*4c80*/  ISETP.LT.OR P1, PT, R164, 0xa, !P2 ;  /* 0x0000000aa400780c */ /* 0x000fe20005721670 */
[----:B-1----:R-:W-:Y:S01]  /*4c90*/  @!P4 IMAD R3, R28, R154, R167 ;  /* 0x0000009a1c03c224 */ /* 0x002fe200078e02a7 */
[----:B------:R-:W-:Y:S01]  /*4ca0*/  BSSY B1, `(.L_x_174) ;  /* 0x0000008000017945 */ /* 0x000fe20003800000 */
[----:B------:R-:W-:-:S03]  /*4cb0*/  ISETP.LT.OR P3, PT, R164, 0x9, !P0 ;  /* 0x00000009a400780c */ /* 0x000fc60004761670 */
[----:B------:R1:W-:Y:S01]  /*4cc0*/  @!P4 STG.E.U8 desc[UR36][R6.64+0x8], R3 ;  /* 0x000008030600c986 */ /* 0x0003e2000c101124 */
[----:B------:R-:W-:-:S06]  /*4cd0*/  ISETP.LT.OR P4, PT, R164, 0xa, !P0 ;  /* 0x0000000aa400780c */ /* 0x000fcc0004781670 */
[----:B------:R-:W-:Y:S07]  /*4ce0*/  @P1 BRA `(.L_x_175) ;  /* 0x00000000000c1947 */ /* 0x000fee0003800000 */
[----:B------:R-:W4:Y:S02]  /*4cf0*/  LDG.E.U8 R156, desc[UR36][R4.64+0x9] ;  /* 0x00000924049c7981 */ /* 0x000f24000c1e1100 */
[----:B----4-:R-:W-:-:S05]  /*4d00*/  PRMT R12, R156, 0x8880, RZ ;  /* 0x000088809c0c7816 */ /* 0x010fca00000000ff */
[----:B------:R-:W-:-:S07]  /*4d10*/  IMAD R167, R12, R155, RZ ;  /* 0x0000009b0ca77224 */ /* 0x000fce00078e02ff */
.L_x_175:
[----:B------:R-:W-:Y:S05]  /*4d20*/  BSYNC B1 ;  /* 0x0000000000017941 */ /* 0x000fea0003800000 */
.L_x_174:
[----:B------:R-:W-:Y:S01]  /*4d30*/  @!P1 IMAD R29, R29, R154, R167 ;  /* 0x0000009a1d1d9224 */ /* 0x000fe200078e02a7 */
[----:B------:R-:W-:Y:S04]  /*4d40*/  BSSY B1, `(.L_x_176) ;  /* 0x0000006000017945 */ /* 0x000fe80003800000 */
[----:B------:R4:W-:Y:S01]  /*4d50*/  @!P1 STG.E.U8 desc[UR36][R6.64+0x9], R29 ;  /* 0x0000091d06009986 */ /* 0x0009e2000c101124 */
[----:B------:R-:W-:Y:S05]  /*4d60*/  @P3 BRA `(.L_x_177) ;  /* 0x00000000000c3947 */ /* 0x000fea0003800000 */
[----:B------:R-:W5:Y:S02]  /*4d70*/  LDG.E.U8 R156, desc[UR36][R10.64+0x8] ;  /* 0x000008240a9c7981 */ /* 0x000f64000c1e1100 */
[----:B-----5:R-:W-:-:S05]  /*4d80*/  PRMT R12, R156, 0x8880, RZ ;  /* 0x000088809c0c7816 */ /* 0x020fca00000000ff */
[----:B------:R-:W-:-:S07]  /*4d90*/  IMAD R167, R12, R155, RZ ;  /* 0x0000009b0ca77224 */ /* 0x000fce00078e02ff */
.L_x_177:
[----:B------:R-:W-:Y:S05]  /*4da0*/  BSYNC B1 ;  /* 0x0000000000017941 */ /* 0x000fea0003800000 */
.L_x_176:
[----:B-1----:R-:W-:Y:S01]  /*4db0*/  @!P3 IMAD R3, R30, R154, R167 ;  /* 0x0000009a1e03b224 */ /* 0x002fe200078e02a7 */
[----:B------:R-:W-:Y:S04]  /*4dc0*/  BSSY B1, `(.L_x_178) ;  /* 0x0000006000017945 */ /* 0x000fe80003800000 */
[----:B------:R1:W-:Y:S01]  /*4dd0*/  @!P3 STG.E.U8 desc[UR36][R8.64+0x8], R3 ;  /* 0x000008030800b986 */ /* 0x0003e2000c101124 */
[----:B------:R-:W-:Y:S05]  /*4de0*/  @P4 BRA `(.L_x_179) ;  /* 0x00000000000c4947 */ /* 0x000fea0003800000 */
[----:B------:R-:W5:Y:S02]  /*4df0*/  LDG.E.U8 R156, desc[UR36][R10.64+0x9] ;  /* 0x000009240a9c7981 */ /* 0x000f64000c1e1100 */
[----:B-----5:R-:W-:-:S05]  /*4e00*/  PRMT R12, R156, 0x8880, RZ ;  /* 0x000088809c0c7816 */ /* 0x020fca00000000ff */
[----:B------:R-:W-:-:S07]  /*4e10*/  IMAD R167, R12, R155, RZ ;  /* 0x0000009b0ca77224 */ /* 0x000fce00078e02ff */
.L_x_179:
[----:B------:R-:W-:Y:S05]  /*4e20*/  BSYNC B1 ;  /* 0x0000000000017941 */ /* 0x000fea0003800000 */
.L_x_178:
        /* <DEDUP_REMOVED lines=10> */
.L_x_181:
[----:B------:R-:W-:Y:S05]  /*4ed0*/  BSYNC B1 ;  /* 0x0000000000017941 */ /* 0x000fea0003800000 */
.L_x_180:
[----:B-1----:R-:W-:Y:S01]  /*4ee0*/  @!P1 IMAD R3, R32, R154, R167 ;  /* 0x0000009a20039224 */ /* 0x002fe200078e02a7 */
[----:B------:R-:W-:Y:S04]  /*4ef0*/  BSSY B1, `(.L_x_182) ;  /* 0x0000006000017945 */ /* 0x000fe80003800000 */
[----:B------:R1:W-:Y:S01]  /*4f00*/  @!P1 STG.E.U8 desc[UR36][R6.64+0x10], R3 ;  /* 0x0000100306009986 */ /* 0x0003e2000c101124 */
[----:B------:R-:W-:Y:S05]  /*4f10*/  @P3 BRA `(.L_x_183) ;  /* 0x00000000000c3947 */ /* 0x000fea0003800000 */
[----:B------:R-:W5:Y:S02]  /*4f20*/  LDG.E.U8 R156, desc[UR36][R4.64+0x11] ;  /* 0x00001124049c7981 */ /* 0x000f64000c1e1100 */
[----:B-----5:R-:W-:-:S05]  /*4f30*/  PRMT R12, R156, 0x8880, RZ ;  /* 0x000088809c0c7816 */ /* 0x020fca00000000ff */
[----:B------:R-:W-:-:S07]  /*4f40*/  IMAD R167, R12, R155, RZ ;  /* 0x0000009b0ca77224 */ /* 0x000fce00078e02ff */
.L_x_183:
[----:B------:R-:W-:Y:S05]  /*4f50*/  BSYNC B1 ;  /* 0x0000000000017941 */ /* 0x000fea0003800000 */
.L_x_182:
[----:B------:R-:W-:Y:S01]  /*4f60*/  @!P3 IMAD R33, R33, R154, R167 ;  /* 0x0000009a2121b224 */ /* 0x000fe200078e02a7 */
[----:B------:R-:W-:Y:S04]  /*4f70*/  BSSY B1, `(.L_x_184) ;  /* 0x0000006000017945 */ /* 0x000fe80003800000 */
[----:B------:R0:W-:Y:S01]  /*4f80*/  @!P3 STG.E.U8 desc[UR36][R6.64+0x11], R33 ;  /* 0x000011210600b986 */ /* 0x0001e2000c101124 */
[----:B------:R-:W-:Y:S05]  /*4f90*/  @P4 BRA `(.L_x_185) ;  /* 0x00000000000c4947 */ /* 0x000fea0003800000 */
[----:B------:R-:W5:Y:S02]  /*4fa0*/  LDG.E.U8 R156, desc[UR36][R10.64+0x10] ;  /* 0x000010240a9c7981 */ /* 0x000f64000c1e1100 */
[----:B-----5:R-:W-:-:S05]  /*4fb0*/  PRMT R12, R156, 0x8880, RZ ;  /* 0x000088809c0c7816 */ /* 0x020fca00000000ff */
[----:B------:R-:W-:-:S07]  /*4fc0*/  IMAD R167, R12, R155, RZ ;  /* 0x0000009b0ca77224 */ /* 0x000fce00078e02ff */
.L_x_185:
[----:B------:R-:W-:Y:S05]  /*4fd0*/  BSYNC B1 ;  /* 0x0000000000017941 */ /* 0x000fea0003800000 */
.L_x_184:
[----:B------:R-:W-:Y:S01]  /*4fe0*/  ISETP.LT.OR P1, PT, R164, 0x12, !P0 ;  /* 0x00000012a400780c */ /* 0x000fe20004721670 */
[----:B-1----:R-:W-:Y:S01]  /*4ff0*/  @!P4 IMAD R3, R34, R154, R167 ;  /* 0x0000009a2203c224 */ /* 0x002fe200078e02a7 */
        /* <DEDUP_REMOVED lines=8> */
.L_x_187:
[----:B------:R-:W-:Y:S05]  /*5080*/  BSYNC B1 ;  /* 0x0000000000017941 */ /* 0x000fea0003800000 */
.L_x_186:
[----:B------:R-:W-:Y:S01]  /*5090*/  @!P1 IMAD R35, R35, R154, R167 ;  /* 0x0000009a23239224 */ /* 0x000fe200078e02a7 */
[----:B------:R-:W-:Y:S04]  /*50a0*/  BSSY B1, `(.L_x_188) ;  /* 0x0000006000017945 */ /* 0x000fe80003800000 */
[----:B------:R0:W-:Y:S01]  /*50b0*/  @!P1 STG.E.U8 desc[UR36][R8.64+0x11], R35 ;  /* 0x0000112308009986 */ /* 0x0001e2000c101124 */
[----:B------:R-:W-:Y:S05]  /*50c0*/  @P3 BRA `(.L_x_189) ;  /* 0x00000000000c3947 */ /* 0x000fea0003800000 */
[----:B------:R-:W5:Y:S02]  /*50d0*/  LDG.E.U8 R156, desc[UR36][R4.64+0x18] ;  /* 0x00001824049c7981 */ /* 0x000f64000c1e1100 */
[----:B-----5:R-:W-:-:S05]  /*50e0*/  PRMT R12, R156, 0x8880, RZ ;  /* 0x000088809c0c7816 */ /* 0x020fca00000000ff */
[----:B------:R-:W-:-:S07]  /*50f0*/  IMAD R167, R12, R155, RZ ;  /* 0x0000009b0ca77224 */ /* 0x000fce00078e02ff */
.L_x_189:
[----:B------:R-:W-:Y:S05]  /*5100*/  BSYNC B1 ;  /* 0x0000000000017941 */ /* 0x000fea0003800000 */
.L_x_188:
[----:B-1----:R-:W-:Y:S01]  /*5110*/  @!P3 IMAD R3, R36, R154, R167 ;  /* 0x0000009a2403b224 */ /* 0x002fe200078e02a7 */
[----:B------:R-:W-:Y:S04]  /*5120*/  BSSY B1, `(.L_x_190) ;  /* 0x0000006000017945 */ /* 0x000fe80003800000 */
[----:B------:R1:W-:Y:S01]  /*5130*/  @!P3 STG.E.U8 desc[UR36][R6.64+0x18], R3 ;  /* 0x000018030600b986 */ /* 0x0003e2000c101124 */
[----:B------:R-:W-:Y:S05]  /*5140*/  @P4 BRA `(.L_x_191) ;  /* 0x00000000000c4947 */ /* 0x000fea0003800000 */
[----:B------:R-:W5:Y:S02]  /*5150*/  LDG.E.U8 R156, desc[UR36][R4.64+0x19] ;  /* 0x00001924049c7981 */ /* 0x000f64000c1e1100 */
[----:B-----5:R-:W-:-:S05]  /*5160*/  PRMT R12, R156, 0x8880, RZ ;  /* 0x000088809c0c7816 */ /* 0x020fca00000000ff */
[----:B------:R-:W-:-:S07]  /*5170*/  IMAD R167, R12, R155, RZ ;  /* 0x0000009b0ca77224 */ /* 0x000fce00078e02ff */
.L_x_191:
[----:B------:R-:W-:Y:S05]  /*5180*/  BSYNC B1 ;  /* 0x0000000000017941 */ /* 0x000fea0003800000 */
.L_x_190:
        /* <DEDUP_REMOVED lines=10> */
.L_x_193:
[----:B------:R-:W-:Y:S05]  /*5230*/  BSYNC B1 ;  /* 0x0000000000017941 */ /* 0x000fea0003800000 */
.L_x_192:
[----:B-1----:R-:W-:Y:S01]  /*5240*/  @!P1 IMAD R3, R38, R154, R167 ;  /* 0x0000009a26039224 */ /* 0x002fe200078e02a7 */
[----:B------:R-:W-:Y:S04]  /*5250*/  BSSY B1, `(.L_x_194) ;  /* 0x0000006000017945 */ /* 0x000fe80003800000 */
[----:B------:R1:W-:Y:S01]  /*5260*/  @!P1 STG.E.U8 desc[UR36][R8.64+0x18], R3 ;  /* 0x0000180308009986 */ /* 0x0003e2000c101124 */
[----:B------:R-:W-:Y:S05]  /*5270*/  @P3 BRA `(.L_x_195) ;  /* 0x00000000000c3947 */ /* 0x000fea0003800000 */
[----:B------:R-:W5:Y:S02]  /*5280*/  LDG.E.U8 R156, desc[UR36][R10.64+0x19] ;  /* 0x000019240a9c7981 */ /* 0x000f64000c1e1100 */
[----:B-----5:R-:W-:-:S05]  /*5290*/  PRMT R12, R156, 0x8880, RZ ;  /* 0x000088809c0c7816 */ /* 0x020fca00000000ff */
[----:B------:R-:W-:-:S07]  /*52a0*/  IMAD R167, R12, R155, RZ ;  /* 0x0000009b0ca77224 */ /* 0x000fce00078e02ff */
.L_x_195:
[----:B------:R-:W-:Y:S05]  /*52b0*/  BSYNC B1 ;  /* 0x0000000000017941 */ /* 0x000fea0003800000 */
.L_x_194:
[----:B------:R-:W-:Y:S01]  /*52c0*/  @!P3 IMAD R39, R39, R154, R167 ;  /* 0x0000009a2727b224 */ /* 0x000fe200078e02a7 */
[----:B------:R-:W-:Y:S04]  /*52d0*/  BSSY B1, `(.L_x_196) ;  /* 0x0000006000017945 */ /* 0x000fe80003800000 */
[----:B------:R0:W-:Y:S01]  /*52e0*/  @!P3 STG.E.U8 desc[UR36][R8.64+0x19], R39 ;  /* 0x000019270800b986 */ /* 0x0001e2000c101124 */
[----:B------:R-:W-:Y:S05]  /*52f0*/  @P4 BRA `(.L_x_197) ;  /* 0x00000000000c4947 */ /* 0x000fea0003800000 */
[----:B------:R-:W5:Y:S02]  /*5300*/  LDG.E.U8 R156, desc[UR36][R4.64+0x20] ;  /* 0x00002024049c7981 */ /* 0x000f64000c1e1100 */
[----:B-----5:R-:W-:-:S05]  /*5310*/  PRMT R12, R156, 0x8880, RZ ;  /* 0x000088809c0c7816 */ /* 0x020fca00000000ff */
[----:B------:R-:W-:-:S07]  /*5320*/  IMAD R167, R12, R155, RZ ;  /* 0x0000009b0ca77224 */ /* 0x000fce00078e02ff */
.L_x_197:
[----:B------:R-:W-:Y:S05]  /*5330*/  BSYNC B1 ;  /* 0x0000000000017941 */ /* 0x000fea0003800000 */
.L_x_196:
        /* <DEDUP_REMOVED lines=10> */
.L_x_199:
[----:B------:R-:W-:Y:S05]  /*53e0*/  BSYNC B1 ;  /* 0x0000000000017941 */ /* 0x000fea0003800000 */
.L_x_198:
[----:B------:R-:W-:Y:S01]  /*53f0*/  @!P1 IMAD R41, R41, R154, R167 ;  /* 0x0000009a29299224 */ /* 0x000fe200078e02a7 */
[----:B------:R-:W-:Y:S04]  /*5400*/  BSSY B1, `(.L_x_200) ;  /* 0x0000006000017945 */ /* 0x000fe80003800000 */
[----:B------:R0:W-:Y:S01]  /*5410*/  @!P1 STG.E.U8 desc[UR36][R6.64+0x21], R41 ;  /* 0x0000212906009986 */ /* 0x0001e2000c101124 */
[----:B------:R-:W-:Y:S05]  /*5420*/  @P3 BRA `(.L_x_201) ;  /* 0x00000000000c3947 */ /* 0x000fea0003800000 */
[----:B------:R-:W5:Y:S02]  /*5430*/  LDG.E.U8 R156, desc[UR36][R10.64+0x20] ;  /* 0x000020240a9c7981 */ /* 0x000f64000c1e1100 */
[----:B-----5:R-:W-:-:S05]  /*5440*/  PRMT R12, R156, 0x8880, RZ ;  /* 0x000088809c0c7816 */ /* 0x020fca00000000ff */
[----:B------:R-:W-:-:S07]  /*5450*/  IMAD R167, R12, R155, RZ ;  /* 0x0000009b0ca77224 */ /* 0x000fce00078e02ff */
.L_x_201:
[----:B------:R-:W-:Y:S05]  /*5460*/  BSYNC B1 ;  /* 0x0000000000017941 */ /* 0x000fea0003800000 */
.L_x_200:
[----:B-1----:R-:W-:Y:S01]  /*5470*/  @!P3 IMAD R3, R42, R154, R167 ;  /* 0x0000009a2a03b224 */ /* 0x002fe200078e02a7 */
[----:B------:R-:W-:Y:S04]  /*5480*/  BSSY B1, `(.L_x_202) ;  /* 0x0000006000017945 */ /* 0x000fe80003800000 */
[----:B------:R1:W-:Y:S01]  /*5490*/  @!P3 STG.E.U8 desc[UR36][R8.64+0x20], R3 ;  /* 0x000020030800b986 */ /* 0x0003e2000c101124 */
[----:B------:R-:W-:Y:S05]  /*54a0*/  @P4 BRA `(.L_x_203) ;  /* 0x00000000000c4947 */ /* 0x000fea0003800000 */
[----:B------:R-:W5:Y:S02]  /*54b0*/  LDG.E.U8 R156, desc[UR36][R10.64+0x21] ;  /* 0x000021240a9c7981 */ /* 0x000f64000c1e1100 */
[----:B-----5:R-:W-:-:S05]  /*54c0*/  PRMT R12, R156, 0x8880, RZ ;  /* 0x000088809c0c7816 */ /* 0x020fca00000000ff */
[----:B------:R-:W-:-:S07]  /*54d0*/  IMAD R167, R12, R155, RZ ;  /* 0x0000009b0ca77224 */ /* 0x000fce00078e02ff */
.L_x_203:
[----:B------:R-:W-:Y:S05]  /*54e0*/  BSYNC B1 ;  /* 0x0000000000017941 */ /* 0x000fea0003800000 */
.L_x_202:
        /* <DEDUP_REMOVED lines=10> */
.L_x_205:
[----:B------:R-:W-:Y:S05]  /*5590*/  BSYNC B1 ;  /* 0x0000000000017941 */ /* 0x000fea0003800000 */
.L_x_204:
[----:B-1----:R-:W-:Y:S01]  /*55a0*/  @!P1 IMAD R3, R44, R154, R167 ;  /* 0x0000009a2c039224 */ /* 0x002fe200078e02a7 */
[----:B------:R-:W-:Y:S04]  /*55b0*/  BSSY B1, `(.L_x_206) ;  /* 0x0000006000017945 */ /* 0x000fe80003800000 */
[----:B------:R1:W-:Y:S01]  /*55c0*/  @!P1 STG.E.U8 desc[UR36][R6.64+0x28], R3 ;  /* 0x0000280306009986 */ /* 0x0003e2000c101124 */
[----:B------:R-:W-:Y:S05]  /*55d0*/  @P3 BRA `(.L_x_207) ;  /* 0x00000000000c3947 */ /* 0x000fea0003800000 */
[----:B------:R-:W5:Y:S02]  /*55e0*/  LDG.E.U8 R156, desc[UR36][R4.64+0x29] ;  /* 0x00002924049c7981 */ /* 0x000f64000c1e1100 */
[----:B-----5:R-:W-:-:S05]  /*55f0*/  PRMT R12, R156, 0x8880, RZ ;  /* 0x000088809c0c7816 */ /* 0x020fca00000000ff */
[----:B------:R-:W-:-:S07]  /*5600*/  IMAD R167, R12, R155, RZ ;  /* 0x0000009b0ca77224 */ /* 0x000fce00078e02ff */
.L_x_207:
[----:B------:R-:W-:Y:S05]  /*5610*/  BSYNC B1 ;  /* 0x0000000000017941 */ /* 0x000fea0003800000 */
.L_x_206:
[----:B------:R-:W-:Y:S01]  /*5620*/  @!P3 IMAD R45, R45, R154, R167 ;  /* 0x0000009a2d2db224 */ /* 0x000fe200078e02a7 */
[----:B------:R-:W-:Y:S04]  /*5630*/  BSSY B1, `(.L_x_208) ;  /* 0x0000006000017945 */ /* 0x000fe80003800000 */
[----:B------:R0:W-:Y:S01]  /*5640*/  @!P3 STG.E.U8 desc[UR36][R6.64+0x29], R45 ;  /* 0x0000292d0600b986 */ /* 0x0001e2000c101124 */
[----:B------:R-:W-:Y:S05]  /*5650*/  @P4 BRA `(.L_x_209) ;  /* 0x00000000000c4947 */ /* 0x000fea0003800000 */
[----:B------:R-:W5:Y:S02]  /*5660*/  LDG.E.U8 R156, desc[UR36][R10.64+0x28] ;  /* 0x000028240a9c7981 */ /* 0x000f64000c1e1100 */
[----:B-----5:R-:W-:-:S05]  /*5670*/  PRMT R12, R156, 0x8880, RZ ;  /* 0x000088809c0c7816 */ /* 0x020fca00000000ff */
[----:B------:R-:W-:-:S07]  /*5680*/  IMAD R167, R12, R155, RZ ;  /* 0x0000009b0ca77224 */ /* 0x000fce00078e02ff */
.L_x_209:
[----:B------:R-:W-:Y:S05]  /*5690*/  BSYNC B1 ;  /* 0x0000000000017941 */ /* 0x000fea0003800000 */
.L_x_208:
        /* <DEDUP_REMOVED lines=10> */
.L_x_211:
[----:B------:R-:W-:Y:S05]  /*5740*/  BSYNC B1 ;  /* 0x0000000000017941 */ /* 0x000fea0003800000 */
.L_x_210:
[----:B------:R-:W-:Y:S01]  /*5750*/  @!P1 IMAD R47, R47, R154, R167 ;  /* 0x0000009a2f2f9224 */ /* 0x000fe200078e02a7 */
[----:B------:R-:W-:Y:S04]  /*5760*/  BSSY B1, `(.L_x_212) ;  /* 0x0000006000017945 */ /* 0x000fe80003800000 */
[----:B------:R0:W-:Y:S01]  /*5770*/  @!P1 STG.E.U8 desc[UR36][R8.64+0x29], R47 ;  /* 0x0000292f08009986 */ /* 0x0001e2000c101124 */
[----:B------:R-:W-:Y:S05]  /*5780*/  @P3 BRA `(.L_x_213) ;  /* 0x00000000000c3947 */ /* 0x000fea0003800000 */
[----:B------:R-:W5:Y:S02]  /*5790*/  LDG.E.U8 R156, desc[UR36][R4.64+0x30] ;  /* 0x00003024049c7981 */ /* 0x000f64000c1e1100 */
[----:B-----5:R-:W-:-:S05]  /*57a0*/  PRMT R12, R156, 0x8880, RZ ;  /* 0x000088809c0c7816 */ /* 0x020fca00000000ff */
[----:B------:R-:W-:-:S07]  /*57b0*/  IMAD R167, R12, R155, RZ ;  /* 0x0000009b0ca77224 */ /* 0x000fce00078e02ff */
.L_x_213:
[----:B------:R-:W-:Y:S05]  /*57c0*/  BSYNC B1 ;  /* 0x0000000000017941 */ /* 0x000fea0003800000 */
.L_x_212:
[----:B-1----:R-:W-:Y:S01]  /*57d0*/  @!P3 IMAD R3, R48, R154, R167 ;  /* 0x0000009a3003b224 */ /* 0x002fe200078e02a7 */
[----:B------:R-:W-:Y:S04]  /*57e0*/  BSSY B1, `(.L_x_214) ;  /* 0x0000006000017945 */ /* 0x000fe80003800000 */
[----:B------:R1:W-:Y:S01]  /*57f0*/  @!P3 STG.E.U8 desc[UR36][R6.64+0x30], R3 ;  /* 0x000030030600b986 */ /* 0x0003e2000c101124 */
[----:B------:R-:W-:Y:S05]  /*5800*/  @P4 BRA `(.L_x_215) ;  /* 0x00000000000c4947 */ /* 0x000fea0003800000 */
[----:B------:R-:W5:Y:S02]  /*5810*/  LDG.E.U8 R156, desc[UR36][R4.64+0x31] ;  /* 0x00003124049c7981 */ /* 0x000f64000c1e1100 */
[----:B-----5:R-:W-:-:S05]  /*5820*/  PRMT R12, R156, 0x8880, RZ ;  /* 0x000088809c0c7816 */ /* 0x020fca00000000ff */
[----:B------:R-:W-:-:S07]  /*5830*/  IMAD R167, R12, R155, RZ ;  /* 0x0000009b0ca77224 */ /* 0x000fce00078e02ff */
.L_x_215:
[----:B------:R-:W-:Y:S05]  /*5840*/  BSYNC B1 ;  /* 0x0000000000017941 */ /* 0x000fea0003800000 */
.L_x_214:
        /* <DEDUP_REMOVED lines=10> */
.L_x_217:
[----:B------:R-:W-:Y:S05]  /*58f0*/  BSYNC B1 ;  /* 0x0000000000017941 */ /* 0x000fea0003800000 */
.L_x_216:
[----:B-1----:R-:W-:Y:S01]  /*5900*/  @!P1 IMAD R3, R50, R154, R167 ;  /* 0x0000009a32039224 */ /* 0x002fe200078e02a7 */
[----:B------:R-:W-:Y:S04]  /*5910*/  BSSY B1, `(.L_x_218) ;  /* 0x0000006000017945 */ /* 0x000fe80003800000 */
[----:B------:R1:W-:Y:S01]  /*5920*/  @!P1 STG.E.U8 desc[UR36][R8.64+0x30], R3 ;  /* 0x0000300308009986 */ /* 0x0003e2000c101124 */
[----:B------:R-:W-:Y:S05]  /*5930*/  @P3 BRA `(.L_x_219) ;  /* 0x00000000000c3947 */ /* 0x000fea0003800000 */
[----:B------:R-:W5:Y:S02]  /*5940*/  LDG.E.U8 R156, desc[UR36][R10.64+0x31] ;  /* 0x000031240a9c7981 */ /* 0x000f64000c1e1100 */
[----:B-----5:R-:W-:-:S05]  /*5950*/  PRMT R12, R156, 0x8880, RZ ;  /* 0x000088809c0c7816 */ /* 0x020fca00000000ff */
[----:B------:R-:W-:-:S07]  /*5960*/  IMAD R167, R12, R155, RZ ;  /* 0x0000009b0ca77224 */ /* 0x000fce00078e02ff */
.L_x_219:
[----:B------:R-:W-:Y:S05]  /*5970*/  BSYNC B1 ;  /* 0x0000000000017941 */ /* 0x000fea0003800000 */
.L_x_218:
[----:B------:R-:W-:Y:S01]  /*5980*/  @!P3 IMAD R51, R51, R154, R167 ;  /* 0x0000009a3333b224 */ /* 0x000fe200078e02a7 */
[----:B------:R-:W-:Y:S04]  /*5990*/  BSSY B1, `(.L_x_220) ;  /* 0x0000006000017945 */ /* 0x000fe80003800000 */
[----:B------:R0:W-:Y:S01]  /*59a0*/  @!P3 STG.E.U8 desc[UR36][R8.64+0x31], R51 ;  /* 0x000031330800b986 */ /* 0x0001e2000c101124 */
[----:B------:R-:W-:Y:S05]  /*59b0*/  @P4 BRA `(.L_x_221) ;  /* 0x00000000000c4947 */ /* 0x000fea0003800000 */
[----:B------:R-:W5:Y:S02]  /*59c0*/  LDG.E.U8 R156, desc[UR36][R4.64+0x38] ;  /* 0x00003824049c7981 */ /* 0x000f64000c1e1100 */
[----:B-----5:R-:W-:-:S05]  /*59d0*/  PRMT R12, R156, 0x8880, RZ ;  /* 0x000088809c0c7816 */ /* 0x020fca00000000ff */
[----:B------:R-:W-:-:S07]  /*59e0*/  IMAD R167, R12, R155, RZ ;  /* 0x0000009b0ca77224 */ /* 0x000fce00078e02ff */
.L_x_221:
[----:B------:R-:W-:Y:S05]  /*59f0*/  BSYNC B1 ;  /* 0x0000000000017941 */ /* 0x000fea0003800000 */
.L_x_220:
        /* <DEDUP_REMOVED lines=10> */
.L_x_223:
[----:B------:R-:W-:Y:S05]  /*5aa0*/  BSYNC B1 ;  /* 0x0000000000017941 */ /* 0x000fea0003800000 */
.L_x_222:
[----:B------:R-:W-:Y:S01]  /*5ab0*/  @!P1 IMAD R53, R53, R154, R167 ;  /* 0x0000009a35359224 */ /* 0x000fe200078e02a7 */
[----:B------:R-:W-:Y:S04]  /*5ac0*/  BSSY B1, `(.L_x_224) ;  /* 0x0000006000017945 */ /* 0x000fe80003800000 */
[----:B------:R0:W-:Y:S01]  /*5ad0*/  @!P1 STG.E.U8 desc[UR36][R6.64+0x39], R53 ;  /* 0x0000393506009986 */ /* 0x0001e2000c101124 */
[----:B------:R-:W-:Y:S05]  /*5ae0*/  @P3 BRA `(.L_x_225) ;  /* 0x00000000000c3947 */ /* 0x000fea0003800000 */
[----:B------:R-:W5:Y:S02]  /*5af0*/  LDG.E.U8 R156, desc[UR36][R10.64+0x38] ;  /* 0x000038240a9c7981 */ /* 0x000f64000c1e1100 */
[----:B-----5:R-:W-:-:S05]  /*5b00*/  PRMT R12, R156, 0x8880, RZ ;  /* 0x000088809c0c7816 */ /* 0x020fca00000000ff */
[----:B------:R-:W-:-:S07]  /*5b10*/  IMAD R167, R12, R155, RZ ;  /* 0x0000009b0ca77224 */ /* 0x000fce00078e02ff */
.L_x_225:
[----:B------:R-:W-:Y:S05]  /*5b20*/  BSYNC B1 ;  /* 0x0000000000017941 */ /* 0x000fea0003800000 */
.L_x_224:
[----:B-1----:R-:W-:Y:S01]  /*5b30*/  @!P3 IMAD R3, R54, R154, R167 ;  /* 0x0000009a3603b224 */ /* 0x002fe200078e02a7 */
[----:B------:R-:W-:Y:S04]  /*5b40*/  BSSY B1, `(.L_x_226) ;  /* 0x0000006000017945 */ /* 0x000fe80003800000 */
[----:B------:R1:W-:Y:S01]  /*5b50*/  @!P3 STG.E.U8 desc[UR36][R8.64+0x38], R3 ;  /* 0x000038030800b986 */ /* 0x0003e2000c101124 */
[----:B------:R-:W-:Y:S05]  /*5b60*/  @P4 BRA `(.L_x_227) ;  /* 0x00000000000c4947 */ /* 0x000fea0003800000 */
[----:B------:R-:W5:Y:S02]  /*5b70*/  LDG.E.U8 R156, desc[UR36][R10.64+0x39] ;  /* 0x000039240a9c7981 */ /* 0x000f64000c1e1100 */
[----:B-----5:R-:W-:-:S05]  /*5b80*/  PRMT R12, R156, 0x8880, RZ ;  /* 0x000088809c0c7816 */ /* 0x020fca00000000ff */
[----:B------:R-:W-:-:S07]  /*5b90*/  IMAD R167, R12, R155, RZ ;  /* 0x0000009b0ca77224 */ /* 0x000fce00078e02ff */
.L_x_227:
[----:B------:R-:W-:Y:S05]  /*5ba0*/  BSYNC B1 ;  /* 0x0000000000017941 */ /* 0x000fea0003800000 */
.L_x_226:
        /* <DEDUP_REMOVED lines=10> */
.L_x_229:
[----:B------:R-:W-:Y:S05]  /*5c50*/  BSYNC B1 ;  /* 0x0000000000017941 */ /* 0x000fea0003800000 */
.L_x_228:
[----:B-1----:R-:W-:Y:S01]  /*5c60*/  @!P1 IMAD R3, R56, R154, R167 ;  /* 0x0000009a38039224 */ /* 0x002fe200078e02a7 */
[----:B------:R-:W-:Y:S04]  /*5c70*/  BSSY B1, `(.L_x_230) ;  /* 0x0000006000017945 */ /* 0x000fe80003800000 */
[----:B------:R1:W-:Y:S01]  /*5c80*/  @!P1 STG.E.U8 desc[UR36][R6.64+0x40], R3 ;  /* 0x0000400306009986 */ /* 0x0003e2000c101124 */
[----:B------:R-:W-:Y:S05]  /*5c90*/  @P3 BRA `(.L_x_231) ;  /* 0x00000000000c3947 */ /* 0x000fea0003800000 */
[----:B------:R-:W5:Y:S02]  /*5ca0*/  LDG.E.U8 R156, desc[UR36][R4.64+0x41] ;  /* 0x00004124049c7981 */ /* 0x000f64000c1e1100 */
[----:B-----5:R-:W-:-:S05]  /*5cb0*/  PRMT R12, R156, 0x8880, RZ ;  /* 0x000088809c0c7816 */ /* 0x020fca00000000ff */
[----:B------:R-:W-:-:S07]  /*5cc0*/  IMAD R167, R12, R155, RZ ;  /* 0x0000009b0ca77224 */ /* 0x000fce00078e02ff */
.L_x_231:
[----:B------:R-:W-:Y:S05]  /*5cd0*/  BSYNC B1 ;  /* 0x0000000000017941 */ /* 0x000fea0003800000 */
.L_x_230:
[----:B------:R-:W-:Y:S01]  /*5ce0*/  @!P3 IMAD R57, R57, R154, R167 ;  /* 0x0000009a3939b224 */ /* 0x000fe200078e02a7 */
[----:B------:R-:W-:Y:S04]  /*5cf0*/  BSSY B1, `(.L_x_232) ;  /* 0x0000006000017945 */ /* 0x000fe80003800000 */
[----:B------:R0:W-:Y:S01]  /*5d00*/  @!P3 STG.E.U8 desc[UR36][R6.64+0x41], R57 ;  /* 0x000041390600b986 */ /* 0x0001e2000c101124 */
[----:B------:R-:W-:Y:S05]  /*5d10*/  @P4 BRA `(.L_x_233) ;  /* 0x00000000000c4947 */ /* 0x000fea0003800000 */
[----:B------:R-:W5:Y:S02]  /*5d20*/  LDG.E.U8 R156, desc[UR36][R10.64+0x40] ;  /* 0x000040240a9c7981 */ /* 0x000f64000c1e1100 */
[----:B-----5:R-:W-:-:S05]  /*5d30*/  PRMT R12, R156, 0x8880, RZ ;  /* 0x000088809c0c7816 */ /* 0x020fca00000000ff */
[----:B------:R-:W-:-:S07]  /*5d40*/  IMAD R167, R12, R155, RZ ;  /* 0x0000009b0ca77224 */ /* 0x000fce00078e02ff */
.L_x_233:
[----:B------:R-:W-:Y:S05]  /*5d50*/  BSYNC B1 ;  /* 0x0000000000017941 */ /* 0x000fea0003800000 */
.L_x_232:
        /* <DEDUP_REMOVED lines=10> */
.L_x_235:
[----:B------:R-:W-:Y:S05]  /*5e00*/  BSYNC B1 ;  /* 0x0000000000017941 */ /* 0x000fea0003800000 */
.L_x_234:
[----:B------:R-:W-:Y:S01]  /*5e10*/  @!P1 IMAD R59, R59, R154, R167 ;  /* 0x0000009a3b3b9224 */ /* 0x000fe200078e02a7 */
[----:B------:R-:W-:Y:S04]  /*5e20*/  BSSY B1, `(.L_x_236) ;  /* 0x0000006000017945 */ /* 0x000fe80003800000 */
[----:B------:R0:W-:Y:S01]  /*5e30*/  @!P1 STG.E.U8 desc[UR36][R8.64+0x41], R59 ;  /* 0x0000413b08009986 */ /* 0x0001e2000c101124 */
[----:B------:R-:W-:Y:S05]  /*5e40*/  @P3 BRA `(.L_x_237) ;  /* 0x00000000000c3947 */ /* 0x000fea0003800000 */
[----:B------:R-:W5:Y:S02]  /*5e50*/  LDG.E.U8 R156, desc[UR36][R4.64+0x48] ;  /* 0x00004824049c7981 */ /* 0x000f64000c1e1100 */
[----:B-----5:R-:W-:-:S05]  /*5e60*/  PRMT R12, R156, 0x8880, RZ ;  /* 0x000088809c0c7816 */ /* 0x020fca00000000ff */
[----:B------:R-:W-:-:S07]  /*5e70*/  IMAD R167, R12, R155, RZ ;  /* 0x0000009b0ca77224 */ /* 0x000fce00078e02ff */
.L_x_237:
[----:B------:R-:W-:Y:S05]  /*5e80*/  BSYNC B1 ;  /* 0x0000000000017941 */ /* 0x000fea0003800000 */
.L_x_236:
[----:B-1----:R-:W-:Y:S01]  /*5e90*/  @!P3 IMAD R3, R60, R154, R167 ;  /* 0x0000009a3c03b224 */ /* 0x002fe200078e02a7 */
[----:B------:R-:W-:Y:S04]  /*5ea0*/  BSSY B1, `(.L_x_238) ;  /* 0x0000006000017945 */ /* 0x000fe80003800000 */
[----:B------:R1:W-:Y:S01]  /*5eb0*/  @!P3 STG.E.U8 desc[UR36][R6.64+0x48], R3 ;  /* 0x000048030600b986 */ /* 0x0003e2000c101124 */
[----:B------:R-:W-:Y:S05]  /*5ec0*/  @P4 BRA `(.L_x_239) ;  /* 0x00000000000c4947 */ /* 0x000fea0003800000 */
[----:B------:R-:W5:Y:S02]  /*5ed0*/  LDG.E.U8 R156, desc[UR36][R4.64+0x49] ;  /* 0x00004924049c7981 */ /* 0x000f64000c1e1100 */
[----:B-----5:R-:W-:-:S05]  /*5ee0*/  PRMT R12, R156, 0x8880, RZ ;  /* 0x000088809c0c7816 */ /* 0x020fca00000000ff */
[----:B------:R-:W-:-:S07]  /*5ef0*/  IMAD R167, R12, R155, RZ ;  /* 0x0000009b0ca77224 */ /* 0x000fce00078e02ff */
.L_x_239:
[----:B------:R-:W-:Y:S05]  /*5f00*/  BSYNC B1 ;  /* 0x0000000000017941 */ /* 0x000fea0003800000 */
.L_x_238:
        /* <DEDUP_REMOVED lines=10> */
.L_x_241:
[----:B------:R-:W-:Y:S05]  /*5fb0*/  BSYNC B1 ;  /* 0x0000000000017941 */ /* 0x000fea0003800000 */
.L_x_240:
[----:B-1----:R-:W-:Y:S01]  /*5fc0*/  @!P1 IMAD R3, R62, R154, R167 ;  /* 0x0000009a3e039224 */ /* 0x002fe200078e02a7 */
[----:B------:R-:W-:Y:S04]  /*5fd0*/  BSSY B1, `(.L_x_242) ;  /* 0x0000006000017945 */ /* 0x000fe80003800000 */
[----:B------:R1:W-:Y:S01]  /*5fe0*/  @!P1 STG.E.U8 desc[UR36][R8.64+0x48], R3 ;  /* 0x0000480308009986 */ /* 0x0003e2000c101124 */
[----:B------:R-:W-:Y:S05]  /*5ff0*/  @P3 BRA `(.L_x_243) ;  /* 0x00000000000c3947 */ /* 0x000fea0003800000 */
[----:B------:R-:W5:Y:S02]  /*6000*/  LDG.E.U8 R156, desc[UR36][R10.64+0x49] ;  /* 0x000049240a9c7981 */ /* 0x000f64000c1e1100 */
[----:B-----5:R-:W-:-:S05]  /*6010*/  PRMT R12, R156, 0x8880, RZ ;  /* 0x000088809c0c7816 */ /* 0x020fca00000000ff */
[----:B------:R-:W-:-:S07]  /*6020*/  IMAD R167, R12, R155, RZ ;  /* 0x0000009b0ca77224 */ /* 0x000fce00078e02ff */
.L_x_243:
[----:B------:R-:W-:Y:S05]  /*6030*/  BSYNC B1 ;  /* 0x0000000000017941 */ /* 0x000fea0003800000 */
.L_x_242:
[----:B------:R-:W-:Y:S01]  /*6040*/  @!P3 IMAD R63, R63, R154, R167 ;  /* 0x0000009a3f3fb224 */ /* 0x000fe200078e02a7 */
[----:B------:R-:W-:Y:S04]  /*6050*/  BSSY B1, `(.L_x_244) ;  /* 0x0000006000017945 */ /* 0x000fe80003800000 */
[----:B------:R0:W-:Y:S01]  /*6060*/  @!P3 STG.E.U8 desc[UR36][R8.64+0x49], R63 ;  /* 0x0000493f0800b986 */ /* 0x0001e2000c101124 */
[----:B------:R-:W-:Y:S05]  /*6070*/  @P4 BRA `(.L_x_245) ;  /* 0x00000000000c4947 */ /* 0x000fea0003800000 */
[----:B------:R-:W5:Y:S02]  /*6080*/  LDG.E.U8 R156, desc[UR36][R4.64+0x50] ;  /* 0x00005024049c7981 */ /* 0x000f64000c1e1100 */
[----:B-----5:R-:W-:-:S05]  /*6090*/  PRMT R12, R156, 0x8880, RZ ;  /* 0x000088809c0c7816 */ /* 0x020fca00000000ff */
[----:B------:R-:W-:-:S07]  /*60a0*/  IMAD R167, R12, R155, RZ ;  /* 0x0000009b0ca77224 */ /* 0x000fce00078e02ff */
.L_x_245:
[----:B------:R-:W-:Y:S05]  /*60b0*/  BSYNC B1 ;  /* 0x0000000000017941 */ /* 0x000fea0003800000 */
.L_x_244:
        /* <DEDUP_REMOVED lines=10> */
.L_x_247:
[----:B------:R-:W-:Y:S05]  /*6160*/  BSYNC B1 ;  /* 0x0000000000017941 */ /* 0x000fea0003800000 */
.L_x_246:
[----:B------:R-:W-:Y:S01]  /*6170*/  @!P1 IMAD R65, R65, R154, R167 ;  /* 0x0000009a41419224 */ /* 0x000fe200078e02a7 */
[----:B------:R-:W-:Y:S04]  /*6180*/  BSSY B1, `(.L_x_248) ;  /* 0x0000006000017945 */ /* 0x000fe80003800000 */
[----:B------:R0:W-:Y:S01]  /*6190*/  @!P1 STG.E.U8 desc[UR36][R6.64+0x51], R65 ;  /* 0x0000514106009986 */ /* 0x0001e2000c101124 */
[----:B------:R-:W-:Y:S05]  /*61a0*/  @P3 BRA `(.L_x_249) ;  /* 0x00000000000c3947 */ /* 0x000fea0003800000 */
[----:B------:R-:W5:Y:S02]  /*61b0*/  LDG.E.U8 R156, desc[UR36][R10.64+0x50] ;  /* 0x000050240a9c7981 */ /* 0x000f64000c1e1100 */
[----:B-----5:R-:W-:-:S05]  /*61c0*/  PRMT R12, R156, 0x8880, RZ ;  /* 0x000088809c0c7816 */ /* 0x020fca00000000ff */
[----:B------:R-:W-:-:S07]  /*61d0*/  IMAD R167, R12, R155, RZ ;  /* 0x0000009b0ca77224 */ /* 0x000fce00078e02ff */
.L_x_249:
[----:B------:R-:W-:Y:S05]  /*61e0*/  BSYNC B1 ;  /* 0x0000000000017941 */ /* 0x000fea0003800000 */
.L_x_248:
[----:B-1----:R-:W-:Y:S01]  /*61f0*/  @!P3 IMAD R3, R66, R154, R167 ;  /* 0x0000009a4203b224 */ /* 0x002fe200078e02a7 */
[----:B------:R-:W-:Y:S04]  /*6200*/  BSSY B1, `(.L_x_250) ;  /* 0x0000006000017945 */ /* 0x000fe80003800000 */
[----:B------:R1:W-:Y:S01]  /*6210*/  @!P3 STG.E.U8 desc[UR36][R8.64+0x50], R3 ;  /* 0x000050030800b986 */ /* 0x0003e2000c101124 */
[----:B------:R-:W-:Y:S05]  /*6220*/  @P4 BRA `(.L_x_251) ;  /* 0x00000000000c4947 */ /* 0x000fea0003800000 */
[----:B------:R-:W5:Y:S02]  /*6230*/  LDG.E.U8 R156, desc[UR36][R10.64+0x51] ;  /* 0x000051240a9c7981 */ /* 0x000f64000c1e1100 */
[----:B-----5:R-:W-:-:S05]  /*6240*/  PRMT R12, R156, 0x8880, RZ ;  /* 0x000088809c0c7816 */ /* 0x020fca00000000ff */
[----:B------:R-:W-:-:S07]  /*6250*/  IMAD R167, R12, R155, RZ ;  /* 0x0000009b0ca77224 */ /* 0x000fce00078e02ff */
.L_x_251:
[----:B------:R-:W-:Y:S05]  /*6260*/  BSYNC B1 ;  /* 0x0000000000017941 */ /* 0x000fea0003800000 */
.L_x_250:
        /* <DEDUP_REMOVED lines=10> */
.L_x_253:
[----:B------:R-:W-:Y:S05]  /*6310*/  BSYNC B1 ;  /* 0x0000000000017941 */ /* 0x000fea0003800000 */
.L_x_252:
[----:B-1----:R-:W-:Y:S01]  /*6320*/  @!P1 IMAD R3, R68, R154, R167 ;  /* 0x0000009a44039224 */ /* 0x002fe200078e02a7 */
[----:B------:R-:W-:Y:S04]  /*6330*/  BSSY B1, `(.L_x_254) ;  /* 0x0000006000017945 */ /* 0x000fe80003800000 */
[----:B------:R1:W-:Y:S01]  /*6340*/  @!P1 STG.E.U8 desc[UR36][R6.64+0x58], R3 ;  /* 0x0000580306009986 */ /* 0x0003e2000c101124 */
[----:B------:R-:W-:Y:S05]  /*6350*/  @P3 BRA `(.L_x_255) ;  /* 0x00000000000c3947 */ /* 0x000fea0003800000 */
[----:B------:R-:W5:Y:S02]  /*6360*/  LDG.E.U8 R156, desc[UR36][R4.64+0x59] ;  /* 0x00005924049c7981 */ /* 0x000f64000c1e1100 */
[----:B-----5:R-:W-:-:S05]  /*6370*/  PRMT R12, R156, 0x8880, RZ ;  /* 0x000088809c0c7816 */ /* 0x020fca00000000ff */
[----:B------:R-:W-:-:S07]  /*6380*/  IMAD R167, R12, R155, RZ ;  /* 0x0000009b0ca77224 */ /* 0x000fce00078e02ff */
.L_x_255:
[----:B------:R-:W-:Y:S05]  /*6390*/  BSYNC B1 ;  /* 0x0000000000017941 */ /* 0x000fea0003800000 */
.L_x_254:
[----:B------:R-:W-:Y:S01]  /*63a0*/  @!P3 IMAD R69, R69, R154, R167 ;  /* 0x0000009a4545b224 */ /* 0x000fe200078e02a7 */
[----:B------:R-:W-:Y:S04]  /*63b0*/  BSSY B1, `(.L_x_256) ;  /* 0x0000006000017945 */ /* 0x000fe80003800000 */
[----:B------:R0:W-:Y:S01]  /*63c0*/  @!P3 STG.E.U8 desc[UR36][R6.64+0x59], R69 ;  /* 0x000059450600b986 */ /* 0x0001e2000c101124 */
[----:B------:R-:W-:Y:S05]  /*63d0*/  @P4 BRA `(.L_x_257) ;  /* 0x00000000000c4947 */ /* 0x000fea0003800000 */
[----:B------:R-:W5:Y:S02]  /*63e0*/  LDG.E.U8 R156, desc[UR36][R10.64+0x58] ;  /* 0x000058240a9c7981 */ /* 0x000f64000c1e1100 */
[----:B-----5:R-:W-:-:S05]  /*63f0*/  PRMT R12, R156, 0x8880, RZ ;  /* 0x000088809c0c7816 */ /* 0x020fca00000000ff */
[----:B------:R-:W-:-:S07]  /*6400*/  IMAD R167, R12, R155, RZ ;  /* 0x0000009b0ca77224 */ /* 0x000fce00078e02ff */
.L_x_257:
[----:B------:R-:W-:Y:S05]  /*6410*/  BSYNC B1 ;  /* 0x0000000000017941 */ /* 0x000fea0003800000 */
.L_x_256:
        /* <DEDUP_REMOVED lines=10> */
.L_x_259:
[----:B------:R-:W-:Y:S05]  /*64c0*/  BSYNC B1 ;  /* 0x0000000000017941 */ /* 0x000fea0003800000 */
.L_x_258:
[----:B------:R-:W-:Y:S01]  /*64d0*/  @!P1 IMAD R71, R71, R154, R167 ;  /* 0x0000009a47479224 */ /* 0x000fe200078e02a7 */
[----:B------:R-:W-:Y:S04]  /*64e0*/  BSSY B1, `(.L_x_260) ;  /* 0x0000006000017945 */ /* 0x000fe80003800000 */
[----:B------:R0:W-:Y:S01]  /*64f0*/  @!P1 STG.E.U8 desc[UR36][R8.64+0x59], R71 ;  /* 0x0000594708009986 */ /* 0x0001e2000c101124 */
[----:B------:R-:W-:Y:S05]  /*6500*/  @P3 BRA `(.L_x_261) ;  /* 0x00000000000c3947 */ /* 0x000fea0003800000 */
[----:B------:R-:W5:Y:S02]  /*6510*/  LDG.E.U8 R156, desc[UR36][R4.64+0x60] ;  /* 0x00006024049c7981 */ /* 0x000f64000c1e1100 */
[----:B-----5:R-:W-:-:S05]  /*6520*/  PRMT R12, R156, 0x8880, RZ ;  /* 0x000088809c0c7816 */ /* 0x020fca00000000ff */
[----:B------:R-:W-:-:S07]  /*6530*/  IMAD R167, R12, R155, RZ ;  /* 0x0000009b0ca77224 */ /* 0x000fce00078e02ff */
.L_x_261:
[----:B------:R-:W-:Y:S05]  /*6540*/  BSYNC B1 ;  /* 0x0000000000017941 */ /* 0x000fea0003800000 */
.L_x_260:
[----:B-1----:R-:W-:Y:S01]  /*6550*/  @!P3 IMAD R3, R72, R154, R167 ;  /* 0x0000009a4803b224 */ /* 0x002fe200078e02a7 */
[----:B------:R-:W-:Y:S04]  /*6560*/  BSSY B1, `(.L_x_262) ;  /* 0x0000006000017945 */ /* 0x000fe80003800000 */
[----:B------:R1:W-:Y:S01]  /*6570*/  @!P3 STG.E.U8 desc[UR36][R6.64+0x60], R3 ;  /* 0x000060030600b986 */ /* 0x0003e2000c101124 */
[----:B------:R-:W-:Y:S05]  /*6580*/  @P4 BRA `(.L_x_263) ;  /* 0x00000000000c4947 */ /* 0x000fea0003800000 */
[----:B------:R-:W5:Y:S02]  /*6590*/  LDG.E.U8 R156, desc[UR36][R4.64+0x61] ;  /* 0x00006124049c7981 */ /* 0x000f64000c1e1100 */
[----:B-----5:R-:W-:-:S05]  /*65a0*/  PRMT R12, R156, 0x8880, RZ ;  /* 0x000088809c0c7816 */ /* 0x020fca00000000ff */
[----:B------:R-:W-:-:S07]  /*65b0*/  IMAD R167, R12, R155, RZ ;  /* 0x0000009b0ca77224 */ /* 0x000fce00078e02ff */
.L_x_263:
[----:B------:R-:W-:Y:S05]  /*65c0*/  BSYNC B1 ;  /* 0x0000000000017941 */ /* 0x000fea0003800000 */
.L_x_262:
        /* <DEDUP_REMOVED lines=10> */
.L_x_265:
[----:B------:R-:W-:Y:S05]  /*6670*/  BSYNC B1 ;  /* 0x0000000000017941 */ /* 0x000fea0003800000 */
.L_x_264:
[----:B-1----:R-:W-:Y:S01]  /*6680*/  @!P1 IMAD R3, R74, R154, R167 ;  /* 0x0000009a4a039224 */ /* 0x002fe200078e02a7 */
[----:B------:R-:W-:Y:S04]  /*6690*/  BSSY B1, `(.L_x_266) ;  /* 0x0000006000017945 */ /* 0x000fe80003800000 */
[----:B------:R1:W-:Y:S01]  /*66a0*/  @!P1 STG.E.U8 desc[UR36][R8.64+0x60], R3 ;  /* 0x0000600308009986 */ /* 0x0003e2000c101124 */
[----:B------:R-:W-:Y:S05]  /*66b0*/  @P3 BRA `(.L_x_267) ;  /* 0x00000000000c3947 */ /* 0x000fea0003800000 */
[----:B------:R-:W5:Y:S02]  /*66c0*/  LDG.E.U8 R156, desc[UR36][R10.64+0x61] ;  /* 0x000061240a9c7981 */ /* 0x000f64000c1e1100 */
[----:B-----5:R-:W-:-:S05]  /*66d0*/  PRMT R12, R156, 0x8880, RZ ;  /* 0x000088809c0c7816 */ /* 0x020fca00000000ff */
[----:B------:R-:W-:-:S07]  /*66e0*/  IMAD R167, R12, R155, RZ ;  /* 0x0000009b0ca77224 */ /* 0x000fce00078e02ff */
.L_x_267:
[----:B------:R-:W-:Y:S05]  /*66f0*/  BSYNC B1 ;  /* 0x0000000000017941 */ /* 0x000fea0003800000 */
.L_x_266:
[----:B------:R-:W-:Y:S01]  /*6700*/  @!P3 IMAD R75, R75, R154, R167 ;  /* 0x0000009a4b4bb224 */ /* 0x000fe200078e02a7 */
[----:B------:R-:W-:Y:S04]  /*6710*/  BSSY B1, `(.L_x_268) ;  /* 0x0000006000017945 */ /* 0x000fe80003800000 */
[----:B------:R0:W-:Y:S01]  /*6720*/  @!P3 STG.E.U8 desc[UR36][R8.64+0x61], R75 ;  /* 0x0000614b0800b986 */ /* 0x0001e2000c101124 */
[----:B------:R-:W-:Y:S05]  /*6730*/  @P4 BRA `(.L_x_269) ;  /* 0x00000000000c4947 */ /* 0x000fea0003800000 */
[----:B------:R-:W5:Y:S02]  /*6740*/  LDG.E.U8 R156, desc[UR36][R4.64+0x68] ;  /* 0x00006824049c7981 */ /* 0x000f64000c1e1100 */
[----:B-----5:R-:W-:-:S05]  /*6750*/  PRMT R12, R156, 0x8880, RZ ;  /* 0x000088809c0c7816 */ /* 0x020fca00000000ff */
[----:B------:R-:W-:-:S07]  /*6760*/  IMAD R167, R12, R155, RZ ;  /* 0x0000009b0ca77224 */ /* 0x000fce00078e02ff */
.L_x_269:
[----:B------:R-:W-:Y:S05]  /*6770*/  BSYNC B1 ;  /* 0x0000000000017941 */ /* 0x000fea0003800000 */
.L_x_268:
        /* <DEDUP_REMOVED lines=10> */
.L_x_271:
[----:B------:R-:W-:Y:S05]  /*6820*/  BSYNC B1 ;  /* 0x0000000000017941 */ /* 0x000fea0003800000 */
.L_x_270:
[----:B------:R-:W-:Y:S01]  /*6830*/  @!P1 IMAD R77, R77, R154, R167 ;  /* 0x0000009a4d4d9224 */ /* 0x000fe200078e02a7 */
[----:B------:R-:W-:Y:S04]  /*6840*/  BSSY B1, `(.L_x_272) ;  /* 0x0000006000017945 */ /* 0x000fe80003800000 */
[----:B------:R0:W-:Y:S01]  /*6850*/  @!P1 STG.E.U8 desc[UR36][R6.64+0x69], R77 ;  /* 0x0000694d06009986 */ /* 0x0001e2000c101124 */
[----:B------:R-:W-:Y:S05]  /*6860*/  @P3 BRA `(.L_x_273) ;  /* 0x00000000000c3947 */ /* 0x000fea0003800000 */
[----:B------:R-:W5:Y:S02]  /*6870*/  LDG.E.U8 R156, desc[UR36][R10.64+0x68] ;  /* 0x000068240a9c7981 */ /* 0x000f64000c1e1100 */
[----:B-----5:R-:W-:-:S05]  /*6880*/  PRMT R12, R156, 0x8880, RZ ;  /* 0x000088809c0c7816 */ /* 0x020fca00000000ff */
[----:B------:R-:W-:-:S07]  /*6890*/  IMAD R167, R12, R155, RZ ;  /* 0x0000009b0ca77224 */ /* 0x000fce00078e02ff */
.L_x_273:
[----:B------:R-:W-:Y:S05]  /*68a0*/  BSYNC B1 ;  /* 0x0000000000017941 */ /* 0x000fea0003800000 */
.L_x_272:
[----:B-1----:R-:W-:Y:S01]  /*68b0*/  @!P3 IMAD R3, R78, R154, R167 ;  /* 0x0000009a4e03b224 */ /* 0x002fe200078e02a7 */
[----:B------:R-:W-:Y:S04]  /*68c0*/  BSSY B1, `(.L_x_274) ;  /* 0x0000006000017945 */ /* 0x000fe80003800000 */
[----:B------:R1:W-:Y:S01]  /*68d0*/  @!P3 STG.E.U8 desc[UR36][R8.64+0x68], R3 ;  /* 0x000068030800b986 */ /* 0x0003e2000c101124 */
[----:B------:R-:W-:Y:S05]  /*68e0*/  @P4 BRA `(.L_x_275) ;  /* 0x00000000000c4947 */ /* 0x000fea0003800000 */
[----:B------:R-:W5:Y:S02]  /*68f0*/  LDG.E.U8 R156, desc[UR36][R10.64+0x69] ;  /* 0x000069240a9c7981 */ /* 0x000f64000c1e1100 */
[----:B-----5:R-:W-:-:S05]  /*6900*/  PRMT R12, R156, 0x8880, RZ ;  /* 0x000088809c0c7816 */ /* 0x020fca00000000ff */
[----:B------:R-:W-:-:S07]  /*6910*/  IMAD R167, R12, R155, RZ ;  /* 0x0000009b0ca77224 */ /* 0x000fce00078e02ff */
.L_x_275:
[----:B------:R-:W-:Y:S05]  /*6920*/  BSYNC B1 ;  /* 0x0000000000017941 */ /* 0x000fea0003800000 */
.L_x_274:
        /* <DEDUP_REMOVED lines=10> */
.L_x_277:
[----:B------:R-:W-:Y:S05]  /*69d0*/  BSYNC B1 ;  /* 0x0000000000017941 */ /* 0x000fea0003800000 */
.L_x_276:
[----:B-1----:R-:W-:Y:S01]  /*69e0*/  @!P1 IMAD R3, R80, R154, R167 ;  /* 0x0000009a50039224 */ /* 0x002fe200078e02a7 */
[----:B------:R-:W-:Y:S04]  /*69f0*/  BSSY B1, `(.L_x_278) ;  /* 0x0000006000017945 */ /* 0x000fe80003800000 */
[----:B------:R1:W-:Y:S01]  /*6a00*/  @!P1 STG.E.U8 desc[UR36][R6.64+0x70], R3 ;  /* 0x0000700306009986 */ /* 0x0003e2000c101124 */
[----:B------:R-:W-:Y:S05]  /*6a10*/  @P3 BRA `(.L_x_279) ;  /* 0x00000000000c3947 */ /* 0x000fea0003800000 */
[----:B------:R-:W5:Y:S02]  /*6a20*/  LDG.E.U8 R156, desc[UR36][R4.64+0x71] ;  /* 0x00007124049c7981 */ /* 0x000f64000c1e1100 */
[----:B-----5:R-:W-:-:S05]  /*6a30*/  PRMT R12, R156, 0x8880, RZ ;  /* 0x000088809c0c7816 */ /* 0x020fca00000000ff */
[----:B------:R-:W-:-:S07]  /*6a40*/  IMAD R167, R12, R155, RZ ;  /* 0x0000009b0ca77224 */ /* 0x000fce00078e02ff */
.L_x_279:
[----:B------:R-:W-:Y:S05]  /*6a50*/  BSYNC B1 ;  /* 0x0000000000017941 */ /* 0x000fea0003800000 */
.L_x_278:
[----:B------:R-:W-:Y:S01]  /*6a60*/  @!P3 IMAD R81, R81, R154, R167 ;  /* 0x0000009a5151b224 */ /* 0x000fe200078e02a7 */
[----:B------:R-:W-:Y:S04]  /*6a70*/  BSSY B1, `(.L_x_280) ;  /* 0x0000006000017945 */ /* 0x000fe80003800000 */
[----:B------:R0:W-:Y:S01]  /*6a80*/  @!P3 STG.E.U8 desc[UR36][R6.64+0x71], R81 ;  /* 0x000071510600b986 */ /* 0x0001e2000c101124 */
[----:B------:R-:W-:Y:S05]  /*6a90*/  @P4 BRA `(.L_x_281) ;  /* 0x00000000000c4947 */ /* 0x000fea0003800000 */
[----:B------:R-:W5:Y:S02]  /*6aa0*/  LDG.E.U8 R156, desc[UR36][R10.64+0x70] ;  /* 0x000070240a9c7981 */ /* 0x000f64000c1e1100 */
[----:B-----5:R-:W-:-:S05]  /*6ab0*/  PRMT R12, R156, 0x8880, RZ ;  /* 0x000088809c0c7816 */ /* 0x020fca00000000ff */
[----:B------:R-:W-:-:S07]  /*6ac0*/  IMAD R167, R12, R155, RZ ;  /* 0x0000009b0ca77224 */ /* 0x000fce00078e02ff */
.L_x_281:
[----:B------:R-:W-:Y:S05]  /*6ad0*/  BSYNC B1 ;  /* 0x0000000000017941 */ /* 0x000fea0003800000 */
.L_x_280:
[----:B------:R-:W-:Y:S01]  /*6ae0*/  ISETP.LT.OR P1, PT, R164, 0x72, !P0 ;  /* 0x00000072a400780c */ /* 0x000fe20004721670 */
[----:B-1----:R-:W-:Y:S01]  /*6af0*/  @!P4 IMAD R3, R82, R154, R167 ;  /* 0x0000009a5203c224 */ /* 0x002fe200078e02a7 */
[----:B------:R-:W-:Y:S01]  /*6b00*/  BSSY B1, `(.L_x_282) ;  /* 0x0000009000017945 */ /* 0x000fe20003800000 */
[C---:B------:R-:W-:Y:S02]  /*6b10*/  ISETP.LT.OR P3, PT, R164.reuse, 0x79, !P2 ;  /* 0x00000079a400780c */ /* 0x040fe40005761670 */
[C---:B------:R-:W-:Y:S01]  /*6b20*/  ISETP.LT.OR P2, PT, R164.reuse, 0x7a, !P2 ;  /* 0x0000007aa400780c */ /* 0x040fe20005741670 */
[----:B------:R1:W-:Y:S01]  /*6b30*/  @!P4 STG.E.U8 desc[UR36][R8.64+0x70], R3 ;  /* 0x000070030800c986 */ /* 0x0003e2000c101124 */
[----:B------:R-:W-:-:S06]  /*6b40*/  ISETP.LT.OR P4, PT, R164, 0x79, !P0 ;  /* 0x00000079a400780c */ /* 0x000fcc0004781670 */
[----:B------:R-:W-:Y:S07]  /*6b50*/  @P1 BRA `(.L_x_283) ;  /* 0x00000000000c1947 */ /* 0x000fee0003800000 */
[----:B------:R-:W5:Y:S02]  /*6b60*/  LDG.E.U8 R156, desc[UR36][R10.64+0x71] ;  /* 0x000071240a9c7981 */ /* 0x000f64000c1e1100 */
[----:B-----5:R-:W-:-:S05]  /*6b70*/  PRMT R12, R156, 0x8880, RZ ;  /* 0x000088809c0c7816 */ /* 0x020fca00000000ff */
[----:B------:R-:W-:-:S07]  /*6b80*/  IMAD R167, R12, R155, RZ ;  /* 0x0000009b0ca77224 */ /* 0x000fce00078e02ff */
.L_x_283:
[----:B------:R-:W-:Y:S05]  /*6b90*/  BSYNC B1 ;  /* 0x0000000000017941 */ /* 0x000fea0003800000 */
.L_x_282:
[----:B------:R-:W-:Y:S01]  /*6ba0*/  @!P1 IMAD R83, R83, R154, R167 ;  /* 0x0000009a53539224 */ /* 0x000fe200078e02a7 */
[----:B------:R-:W-:Y:S04]  /*6bb0*/  BSSY B1, `(.L_x_284) ;  /* 0x0000006000017945 */ /* 0x000fe80003800000 */
[----:B------:R0:W-:Y:S01]  /*6bc0*/  @!P1 STG.E.U8 desc[UR36][R8.64+0x71], R83 ;  /* 0x0000715308009986 */ /* 0x0001e2000c101124 */
[----:B------:R-:W-:Y:S05]  /*6bd0*/  @P3 BRA `(.L_x_285) ;  /* 0x00000000000c3947 */ /* 0x000fea0003800000 */
[----:B------:R-:W5:Y:S02]  /*6be0*/  LDG.E.U8 R156, desc[UR36][R4.64+0x78] ;  /* 0x00007824049c7981 */ /* 0x000f64000c1e1100 */
[----:B-----5:R-:W-:-:S05]  /*6bf0*/  PRMT R12, R156, 0x8880, RZ ;  /* 0x000088809c0c7816 */ /* 0x020fca00000000ff */
[----:B------:R-:W-:-:S07]  /*6c00*/  IMAD R167, R12, R155, RZ ;  /* 0x0000009b0ca77224 */ /* 0x000fce00078e02ff */
.L_x_285:
[----:B------:R-:W-:Y:S05]  /*6c10*/  BSYNC B1 ;  /* 0x0000000000017941 */ /* 0x000fea0003800000 */
.L_x_284:
[----:B-1----:R-:W-:Y:S01]  /*6c20*/  @!P3 IMAD R3, R84, R154, R167 ;  /* 0x0000009a5403b224 */ /* 0x002fe200078e02a7 */
[----:B------:R-:W-:Y:S04]  /*6c30*/  BSSY B1, `(.L_x_286) ;  /* 0x0000006000017945 */ /* 0x000fe80003800000 */
[----:B------:R1:W-:Y:S01]  /*6c40*/  @!P3 STG.E.U8 desc[UR36][R6.64+0x78], R3 ;  /* 0x000078030600b986 */ /* 0x0003e2000c101124 */
[----:B------:R-:W-:Y:S05]  /*6c50*/  @P2 BRA `(.L_x_287) ;  /* 0x00000000000c2947 */ /* 0x000fea0003800000 */
[----:B------:R-:W5:Y:S02]  /*6c60*/  LDG.E.U8 R156, desc[UR36][R4.64+0x79] ;  /* 0x00007924049c7981 */ /* 0x000f64000c1e1100 */
[----:B-----5:R-:W-:-:S05]  /*6c70*/  PRMT R12, R156, 0x8880, RZ ;  /* 0x000088809c0c7816 */ /* 0x020fca00000000ff */
[----:B------:R-:W-:-:S07]  /*6c80*/  IMAD R167, R12, R155, RZ ;  /* 0x0000009b0ca77224 */ /* 0x000fce00078e02ff */
.L_x_287:
[----:B------:R-:W-:Y:S05]  /*6c90*/  BSYNC B1 ;  /* 0x0000000000017941 */ /* 0x000fea0003800000 */
.L_x_286:
[----:B------:R-:W-:Y:S01]  /*6ca0*/  @!P2 IMAD R85, R85, R154, R167 ;  /* 0x0000009a5555a224 */ /* 0x000fe200078e02a7 */
[----:B------:R-:W-:Y:S04]  /*6cb0*/  BSSY B1, `(.L_x_288) ;  /* 0x0000006000017945 */ /* 0x000fe80003800000 */
[----:B------:R0:W-:Y:S01]  /*6cc0*/  @!P2 STG.E.U8 desc[UR36][R6.64+0x79], R85 ;  /* 0x000079550600a986 */ /* 0x0001e2000c101124 */
[----:B------:R-:W-:Y:S05]  /*6cd0*/  @P4 BRA `(.L_x_289) ;  /* 0x00000000000c4947 */ /* 0x000fea0003800000 */
[----:B------:R-:W5:Y:S02]  /*6ce0*/  LDG.E.U8 R156, desc[UR36][R10.64+0x78] ;  /* 0x000078240a9c7981 */ /* 0x000f64000c1e1100 */
[----:B-----5:R-:W-:-:S05]  /*6cf0*/  PRMT R4, R156, 0x8880, RZ ;  /* 0x000088809c047816 */ /* 0x020fca00000000ff */
[----:B------:R-:W-:-:S07]  /*6d00*/  IMAD R167, R4, R155, RZ ;  /* 0x0000009b04a77224 */ /* 0x000fce00078e02ff */
.L_x_289:
[----:B------:R-:W-:Y:S05]  /*6d10*/  BSYNC B1 ;  /* 0x0000000000017941 */ /* 0x000fea0003800000 */
.L_x_288:
[----:B-1----:R-:W-:Y:S01]  /*6d20*/  @!P4 IMAD R3, R86, R154, R167 ;  /* 0x0000009a5603c224 */ /* 0x002fe200078e02a7 */
[----:B------:R-:W-:Y:S01]  /*6d30*/  ISETP.LT.OR P0, PT, R164, 0x7a, !P0 ;  /* 0x0000007aa400780c */ /* 0x000fe20004701670 */
[----:B------:R-:W-:Y:S03]  /*6d40*/  BSSY B1, `(.L_x_290) ;  /* 0x0000006000017945 */ /* 0x000fe60003800000 */
[----:B------:R1:W-:Y:S09]  /*6d50*/  @!P4 STG.E.U8 desc[UR36][R8.64+0x78], R3 ;  /* 0x000078030800c986 */ /* 0x0003f2000c101124 */
[----:B------:R-:W-:Y:S05]  /*6d60*/  @P0 BRA `(.L_x_291) ;  /* 0x00000000000c0947 */ /* 0x000fea0003800000 */
[----:B------:R-:W5:Y:S02]  /*6d70*/  LDG.E.U8 R156, desc[UR36][R10.64+0x79] ;  /* 0x000079240a9c7981 */ /* 0x000f64000c1e1100 */
[----:B-----5:R-:W-:-:S05]  /*6d80*/  PRMT R4, R156, 0x8880, RZ ;  /* 0x000088809c047816 */ /* 0x020fca00000000ff */
[----:B------:R-:W-:-:S07]  /*6d90*/  IMAD R167, R4, R155, RZ ;  /* 0x0000009b04a77224 */ /* 0x000fce00078e02ff */
.L_x_291:
[----:B------:R-:W-:Y:S05]  /*6da0*/  BSYNC B1 ;  /* 0x0000000000017941 */ /* 0x000fea0003800000 */
.L_x_290:
[----:B------:R-:W-:Y:S01]  /*6db0*/  IMAD R87, R87, R154, R167 ;  /* 0x0000009a57577224 */ /* 0x000fe200078e02a7 */
[----:B------:R-:W-:Y:S06]  /*6dc0*/  @P0 BRA `(.L_x_292) ;  /* 0x0000001800180947 */ /* 0x000fec0003800000 */
[----:B------:R0:W-:Y:S01]  /*6dd0*/  STG.E.U8 desc[UR36][R8.64+0x79], R87 ;  /* 0x0000795708007986 */ /* 0x0001e2000c101124 */
[----:B------:R-:W-:Y:S05]  /*6de0*/  BRA `(.L_x_292) ;  /* 0x0000001800107947 */ /* 0x000fea0003800000 */
.L_x_35:
[C---:B------:R-:W-:Y:S02]  /*6df0*/  ISETP.GE.AND P2, PT, R3.reuse, 0x1, PT ;  /* 0x000000010300780c */ /* 0x040fe40003f46270 */
[----:B------:R-:W-:Y:S02]  /*6e00*/  ISETP.GE.AND P0, PT, R3, 0x9, PT ;  /* 0x000000090300780c */ /* 0x000fe40003f06270 */
[C---:B------:R-:W-:Y:S02]  /*6e10*/  ISETP.LT.OR P3, PT, R164.reuse, 0x1, !P2 ;  /* 0x00000001a400780c */ /* 0x040fe40005761670 */
[C---:B------:R-:W-:Y:S02]  /*6e20*/  ISETP.LT.OR P4, PT, R164.reuse, 0x2, !P2 ;  /* 0x00000002a400780c */ /* 0x040fe40005781670 */
[----:B------:R-:W-:-:S09]  /*6e30*/  ISETP.LT.OR P1, PT, R164, 0x1, !P0 ;  /* 0x00000001a400780c */ /* 0x000fd20004721670 */
[-C--:B------:R-:W-:Y:S02]  /*6e40*/  @!P3 IMAD R5, R88, R154.reuse, RZ ;  /* 0x0000009a5805b224 */ /* 0x080fe400078e02ff */
[-C--:B------:R-:W-:Y:S02]  /*6e50*/  @!P4 IMAD R89, R89, R154.reuse, RZ ;  /* 0x0000009a5959c224 */ /* 0x080fe400078e02ff */
[----:B------:R-:W-:Y:S01]  /*6e60*/  @!P1 IMAD R11, R90, R154, RZ ;  /* 0x0000009a5a0b9224 */ /* 0x000fe200078e02ff */
[----:B------:R0:W-:Y:S01]  /*6e70*/  @!P3 STG.E.U8 desc[UR36][R158.64], R5 ;  /* 0x000000059e00b986 */ /* 0x0001e2000c101124 */
[----:B------:R-:W-:-:S03]  /*6e80*/  ISETP.LT.OR P3, PT, R164, 0x2, !P0 ;  /* 0x00000002a400780c */ /* 0x000fc60004761670 */
[----:B------:R-:W-:Y:S01]  /*6e90*/  @!P4 STG.E.U8 desc[UR36][R158.64+0x1], R89 ;  /* 0x000001599e00c986 */ /* 0x000fe2000c101124 */
[----:B------:R-:W-:-:S03]  /*6ea0*/  ISETP.LT.OR P4, PT, R164, 0x9, !P2 ;  /* 0x00000009a400780c */ /* 0x000fc60005781670 */
[----:B------:R1:W-:Y:S01]  /*6eb0*/  @!P1 STG.E.U8 desc[UR36][R12.64], R11 ;  /* 0x0000000b0c009986 */ /* 0x0003e2000c101124 */
[----:B------:R-:W-:-:S05]  /*6ec0*/  ISETP.LT.OR P1, PT, R164, 0xa, !P2 ;  /* 0x0000000aa400780c */ /* 0x000fca0005721670 */
[----:B------:R-:W-:-:S04]  /*6ed0*/  @!P3 IMAD R91, R91, R154, RZ ;  /* 0x0000009a5b5bb224 */ /* 0x000fc800078e02ff */
[-C--:B0-----:R-:W-:Y:S01]  /*6ee0*/  @!P4 IMAD R5, R92, R154.reuse, RZ ;  /* 0x0000009a5c05c224 */ /* 0x081fe200078e02ff */
[----:B------:R-:W-:Y:S01]  /*6ef0*/  @!P3 STG.E.U8 desc[UR36][R12.64+0x1], R91 ;  /* 0x0000015b0c00b986 */ /* 0x000fe2000c101124 */
[C---:B------:R-:W-:Y:S02]  /*6f00*/  ISETP.LT.OR P3, PT, R164.reuse, 0x9, !P0 ;  /* 0x00000009a400780c */ /* 0x040fe40004761670 */
[----:B------:R-:W-:Y:S01]  /*6f10*/  @!P1 IMAD R93, R93, R154, RZ ;  /* 0x0000009a5d5d9224 */ /* 0x000fe200078e02ff */
[----:B------:R0:W-:Y:S01]  /*6f20*/  @!P4 STG.E.U8 desc[UR36][R158.64+0x8], R5 ;  /* 0x000008059e00c986 */ /* 0x0001e2000c101124 */
[----:B------:R-:W-:-:S03]  /*6f30*/  ISETP.LT.OR P4, PT, R164, 0xa, !P0 ;  /* 0x0000000aa400780c */ /* 0x000fc60004781670 */
[----:B------:R-:W-:Y:S01]  /*6f40*/  @!P1 STG.E.U8 desc[UR36][R158.64+0x9], R93 ;  /* 0x0000095d9e009986 */ /* 0x000fe2000c101124 */
[----:B------:R-:W-:-:S05]  /*6f50*/  ISETP.LT.OR P1, PT, R164, 0x11, !P2 ;  /* 0x00000011a400780c */ /* 0x000fca0005721670 */
[----:B-1----:R-:W-:-:S04]  /*6f60*/  @!P3 IMAD R11, R94, R154, RZ ;  /* 0x0000009a5e0bb224 */ /* 0x002fc800078e02ff */
[-C--:B------:R-:W-:Y:S01]  /*6f70*/  @!P4 IMAD R95, R95, R154.reuse, RZ ;  /* 0x0000009a5f5fc224 */ /* 0x080fe200078e02ff */
[----:B------:R1:W-:Y:S01]  /*6f80*/  @!P3 STG.E.U8 desc[UR36][R12.64+0x8], R11 ;  /* 0x0000080b0c00b986 */ /* 0x0003e2000c101124 */
[----:B------:R-:W-:Y:S02]  /*6f90*/  ISETP.LT.OR P3, PT, R164, 0x12, !P2 ;  /* 0x00000012a400780c */ /* 0x000fe40005761670 */
[----:B------:R-:W-:Y:S01]  /*6fa0*/  @!P1 IMAD R15, R96, R154, RZ ;  /* 0x0000009a600f9224 */ /* 0x000fe200078e02ff */
        /* <DEDUP_REMOVED lines=17> */
[----:B--2---:R-:W-:Y:S01]  /*70c0*/  @!P1 IMAD R15, R102, R154, RZ ;  /* 0x0000009a660f9224 */ /* 0x004fe200078e02ff */
        /* <DEDUP_REMOVED lines=128> */
[----:B------:R-:W-:Y:S01]  /*78d0*/  @!P1 STG.E.U8 desc[UR36][R158.64+0x70], R15 ;  /* 0x0000700f9e009986 */ /* 0x000fe2000c101124 */
[----:B------:R-:W-:-:S05]  /*78e0*/  ISETP.LT.OR P1, PT, R164, 0x72, !P0 ;  /* 0x00000072a400780c */ /* 0x000fca0004721670 */
[----:B------:R-:W-:-:S04]  /*78f0*/  @!P3 IMAD R145, R145, R154, RZ ;  /* 0x0000009a9191b224 */ /* 0x000fc800078e02ff */
[-C--:B0-----:R-:W-:Y:S01]  /*7900*/  @!P4 IMAD R5, R146, R154.reuse, RZ ;  /* 0x0000009a9205c224 */ /* 0x081fe200078e02ff */
[----:B------:R-:W-:Y:S01]  /*7910*/  @!P3 STG.E.U8 desc[UR36][R158.64+0x71], R145 ;  /* 0x000071919e00b986 */ /* 0x000fe2000c101124 */
[C---:B------:R-:W-:Y:S02]  /*7920*/  ISETP.LT.OR P3, PT, R164.reuse, 0x79, !P2 ;  /* 0x00000079a400780c */ /* 0x040fe40005761670 */
[C---:B------:R-:W-:Y:S01]  /*7930*/  ISETP.LT.OR P2, PT, R164.reuse, 0x7a, !P2 ;  /* 0x0000007aa400780c */ /* 0x040fe20005741670 */
[----:B------:R-:W-:Y:S01]  /*7940*/  @!P1 IMAD R147, R147, R154, RZ ;  /* 0x0000009a93939224 */ /* 0x000fe200078e02ff */
[----:B------:R0:W-:Y:S01]  /*7950*/  @!P4 STG.E.U8 desc[UR36][R12.64+0x70], R5 ;  /* 0x000070050c00c986 */ /* 0x0001e2000c101124 */
[C---:B------:R-:W-:Y:S02]  /*7960*/  ISETP.LT.OR P4, PT, R164.reuse, 0x79, !P0 ;  /* 0x00000079a400780c */ /* 0x040fe40004781670 */
[----:B------:R-:W-:Y:S01]  /*7970*/  ISETP.LT.OR P0, PT, R164, 0x7a, !P0 ;  /* 0x0000007aa400780c */ /* 0x000fe20004701670 */
[----:B------:R-:W-:Y:S01]  /*7980*/  @!P1 STG.E.U8 desc[UR36][R12.64+0x71], R147 ;  /* 0x000071930c009986 */ /* 0x000fe2000c101124 */
[----:B------:R-:W-:-:S04]  /*7990*/  ISETP.GE.AND P1, PT, R3, 0x81, PT ;  /* 0x000000810300780c */ /* 0x000fc80003f26270 */
[-C--:B-1----:R-:W-:Y:S02]  /*79a0*/  @!P3 IMAD R11, R148, R154.reuse, RZ ;  /* 0x0000009a940bb224 */ /* 0x082fe400078e02ff */
[----:B------:R-:W-:-:S03]  /*79b0*/  @!P2 IMAD R149, R149, R154, RZ ;  /* 0x0000009a9595a224 */ /* 0x000fc600078e02ff */
[----:B------:R1:W-:Y:S01]  /*79c0*/  @!P3 STG.E.U8 desc[UR36][R158.64+0x78], R11 ;  /* 0x0000780b9e00b986 */ /* 0x0003e2000c101124 */
[----:B------:R-:W-:Y:S01]  /*79d0*/  ISETP.LT.OR P3, PT, R164, 0x1, !P1 ;  /* 0x00000001a400780c */ /* 0x000fe20004f61670 */
[-C--:B0-----:R-:W-:Y:S02]  /*79e0*/  @!P4 IMAD R5, R150, R154.reuse, RZ ;  /* 0x0000009a9605c224 */ /* 0x081fe400078e02ff */
[----:B------:R-:W-:Y:S01]  /*79f0*/  @!P2 STG.E.U8 desc[UR36][R158.64+0x79], R149 ;  /* 0x000079959e00a986 */ /* 0x000fe2000c101124 */
[----:B------:R-:W-:Y:S01]  /*7a00*/  ISETP.LT.OR P2, PT, R164, 0x2, !P1 ;  /* 0x00000002a400780c */ /* 0x000fe20004f41670 */
[----:B------:R-:W-:Y:S02]  /*7a10*/  @!P0 IMAD R151, R151, R154, RZ ;  /* 0x0000009a97978224 */ /* 0x000fe400078e02ff */
[----:B------:R0:W-:Y:S01]  /*7a20*/  @!P4 STG.E.U8 desc[UR36][R12.64+0x78], R5 ;  /* 0x000078050c00c986 */ /* 0x0001e2000c101124 */
[----:B------:R-:W-:-:S03]  /*7a30*/  ISETP.GE.AND P4, PT, R3, 0x89, PT ;  /* 0x000000890300780c */ /* 0x000fc60003f86270 */
[----:B------:R-:W-:Y:S01]  /*7a40*/  @!P0 STG.E.U8 desc[UR36][R12.64+0x79], R151 ;  /* 0x000079970c008986 */ /* 0x000fe2000c101124 */
[----:B------:R-:W-:Y:S01]  /*7a50*/  ISETP.LT.OR P0, PT, R164, 0x1, !P4 ;  /* 0x00000001a400780c */ /* 0x000fe20006701670 */
[----:B------:R-:W-:-:S04]  /*7a60*/  @!P3 IMAD R3, R24, R154, RZ ;  /* 0x0000009a1803b224 */ /* 0x000fc800078e02ff */
[----:B------:R-:W-:Y:S01]  /*7a70*/  @!P2 IMAD R25, R25, R154, RZ ;  /* 0x0000009a1919a224 */ /* 0x000fe200078e02ff */
[----:B------:R2:W-:Y:S01]  /*7a80*/  @!P3 STG.E.U8 desc[UR36][R6.64], R3 ;  /* 0x000000030600b986 */ /* 0x0005e2000c101124 */
[----:B------:R-:W-:-:S03]  /*7a90*/  ISETP.LT.OR P3, PT, R164, 0x2, !P4 ;  /* 0x00000002a400780c */ /* 0x000fc60006761670 */
[----:B------:R-:W-:Y:S01]  /*7aa0*/  @!P2 STG.E.U8 desc[UR36][R6.64+0x1], R25 ;  /* 0x000001190600a986 */ /* 0x000fe2000c101124 */
[----:B------:R-:W-:Y:S02]  /*7ab0*/  ISETP.LT.OR P2, PT, R164, 0x9, !P1 ;  /* 0x00000009a400780c */ /* 0x000fe40004f41670 */
[----:B-1----:R-:W-:-:S05]  /*7ac0*/  @!P0 IMAD R11, R26, R154, RZ ;  /* 0x0000009a1a0b8224 */ /* 0x002fca00078e02ff */
[----:B------:R-:W-:Y:S01]  /*7ad0*/  @!P0 STG.E.U8 desc[UR36][R8.64], R11 ;  /* 0x0000000b08008986 */ /* 0x000fe2000c101124 */
[----:B------:R-:W-:Y:S01]  /*7ae0*/  ISETP.LT.OR P0, PT, R164, 0xa, !P1 ;  /* 0x0000000aa400780c */ /* 0x000fe20004f01670 */
[----:B------:R-:W-:-:S04]  /*7af0*/  @!P3 IMAD R27, R27, R154, RZ ;  /* 0x0000009a1b1bb224 */ /* 0x000fc800078e02ff */
[----:B0-----:R-:W-:Y:S01]  /*7b00*/  @!P2 IMAD R5, R28, R154, RZ ;  /* 0x0000009a1c05a224 */ /* 0x001fe200078e02ff */
[----:B------:R-:W-:Y:S01]  /*7b10*/  @!P3 STG.E.U8 desc[UR36][R8.64+0x1], R27 ;  /* 0x0000011b0800b986 */ /* 0x000fe2000c101124 */
[----:B------:R-:W-:-:S03]  /*7b20*/  ISETP.LT.OR P3, PT, R164, 0x9, !P4 ;  /* 0x00000009a400780c */ /* 0x000fc60006761670 */
[----:B------:R0:W-:Y:S01]  /*7b30*/  @!P2 STG.E.U8 desc[UR36][R6.64+0x8], R5 ;  /* 0x000008050600a986 */ /* 0x0001e2000c101124 */
[----:B------:R-:W-:Y:S02]  /*7b40*/  ISETP.LT.OR P2, PT, R164, 0xa, !P4 ;  /* 0x0000000aa400780c */ /* 0x000fe40006741670 */
[----:B------:R-:W-:-:S05]  /*7b50*/  @!P0 IMAD R29, R29, R154, RZ ;  /* 0x0000009a1d1d8224 */ /* 0x000fca00078e02ff */
[----:B------:R-:W-:Y:S01]  /*7b60*/  @!P0 STG.E.U8 desc[UR36][R6.64+0x9], R29 ;  /* 0x0000091d06008986 */ /* 0x000fe2000c101124 */
[----:B------:R-:W-:Y:S01]  /*7b70*/  ISETP.LT.OR P0, PT, R164, 0x11, !P1 ;  /* 0x00000011a400780c */ /* 0x000fe20004f01670 */
[----:B--2---:R-:W-:-:S04]  /*7b80*/  @!P3 IMAD R3, R30, R154, RZ ;  /* 0x0000009a1e03b224 */ /* 0x004fc800078e02ff */
[----:B------:R-:W-:Y:S01]  /*7b90*/  @!P2 IMAD R31, R31, R154, RZ ;  /* 0x0000009a1f1fa224 */ /* 0x000fe200078e02ff */
[----:B------:R1:W-:Y:S01]  /*7ba0*/  @!P3 STG.E.U8 desc[UR36][R8.64+0x8], R3 ;  /* 0x000008030800b986 */ /* 0x0003e2000c101124 */
[----:B------:R-:W-:-:S03]  /*7bb0*/  ISETP.LT.OR P3, PT, R164, 0x12, !P1 ;  /* 0x00000012a400780c */ /* 0x000fc60004f61670 */
[----:B------:R-:W-:Y:S01]  /*7bc0*/  @!P2 STG.E.U8 desc[UR36][R8.64+0x9], R31 ;  /* 0x0000091f0800a986 */ /* 0x000fe2000c101124 */
[----:B------:R-:W-:Y:S02]  /*7bd0*/  ISETP.LT.OR P2, PT, R164, 0x11, !P4 ;  /* 0x00000011a400780c */ /* 0x000fe40006741670 */
[----:B0-----:R-:W-:-:S05]  /*7be0*/  @!P0 IMAD R5, R32, R154, RZ ;  /* 0x0000009a20058224 */ /* 0x001fca00078e02ff */
[----:B------:R0:W-:Y:S01]  /*7bf0*/  @!P0 STG.E.U8 desc[UR36][R6.64+0x10], R5 ;  /* 0x0000100506008986 */ /* 0x0001e2000c101124 */
[----:B------:R-:W-:Y:S01]  /*7c00*/  ISETP.LT.OR P0, PT, R164, 0x12, !P4 ;  /* 0x00000012a400780c */ /* 0x000fe20006701670 */
[----:B------:R-:W-:-:S04]  /*7c10*/  @!P3 IMAD R33, R33, R154, RZ ;  /* 0x0000009a2121b224 */ /* 0x000fc800078e02ff */
[----:B------:R-:W-:Y:S01]  /*7c20*/  @!P2 IMAD R11, R34, R154, RZ ;  /* 0x0000009a220ba224 */ /* 0x000fe200078e02ff */
[----:B------:R-:W-:Y:S01]  /*7c30*/  @!P3 STG.E.U8 desc[UR36][R6.64+0x11], R33 ;  /* 0x000011210600b986 */ /* 0x000fe2000c101124 */
[----:B------:R-:W-:-:S03]  /*7c40*/  ISETP.LT.OR P3, PT, R164, 0x19, !P1 ;  /* 0x00000019a400780c */ /* 0x000fc60004f61670 */
[----:B------:R2:W-:Y:S01]  /*7c50*/  @!P2 STG.E.U8 desc[UR36][R8.64+0x10], R11 ;  /* 0x0000100b0800a986 */ /* 0x0005e2000c101124 */
[----:B------:R-:W-:Y:S02]  /*7c60*/  ISETP.LT.OR P2, PT, R164, 0x1a, !P1 ;  /* 0x0000001aa400780c */ /* 0x000fe40004f41670 */
[----:B------:R-:W-:-:S05]  /*7c70*/  @!P0 IMAD R35, R35, R154, RZ ;  /* 0x0000009a23238224 */ /* 0x000fca00078e02ff */
[----:B------:R-:W-:Y:S01]  /*7c80*/  @!P0 STG.E.U8 desc[UR36][R8.64+0x11], R35 ;  /* 0x0000112308008986 */ /* 0x000fe2000c101124 */
[----:B------:R-:W-:Y:S01]  /*7c90*/  ISETP.LT.OR P0, PT, R164, 0x19, !P4 ;  /* 0x00000019a400780c */ /* 0x000fe20006701670 */
[----:B-1----:R-:W-:-:S04]  /*7ca0*/  @!P3 IMAD R3, R36, R154, RZ ;  /* 0x0000009a2403b224 */ /* 0x002fc800078e02ff */
        /* <DEDUP_REMOVED lines=9> */
[----:B--2---:R-:W-:Y:S01]  /*7d40*/  @!P2 IMAD R11, R40, R154, RZ ;  /* 0x0000009a280ba224 */ /* 0x004fe200078e02ff */
        /* <DEDUP_REMOVED lines=125> */
[-C--:B--2---:R-:W-:Y:S01]  /*8520*/  @!P2 IMAD R11, R82, R154.reuse, RZ ;  /* 0x0000009a520ba224 */ /* 0x084fe200078e02ff */
[----:B------:R2:W-:Y:S01]  /*8530*/  @!P3 STG.E.U8 desc[UR36][R6.64+0x71], R81 ;  /* 0x000071510600b986 */ /* 0x0005e2000c101124 */
[C---:B------:R-:W-:Y:S02]  /*8540*/  ISETP.LT.OR P3, PT, R164.reuse, 0x79, !P1 ;  /* 0x00000079a400780c */ /* 0x040fe40004f61670 */
[C---:B------:R-:W-:Y:S01]  /*8550*/  ISETP.LT.OR P1, PT, R164.reuse, 0x7a, !P1 ;  /* 0x0000007aa400780c */ /* 0x040fe20004f21670 */
[----:B------:R2:W-:Y:S01]  /*8560*/  @!P2 STG.E.U8 desc[UR36][R8.64+0x70], R11 ;  /* 0x0000700b0800a986 */ /* 0x0005e2000c101124 */
[C---:B------:R-:W-:Y:S02]  /*8570*/  ISETP.LT.OR P2, PT, R164.reuse, 0x79, !P4 ;  /* 0x00000079a400780c */ /* 0x040fe40006741670 */
[----:B------:R-:W-:Y:S01]  /*8580*/  ISETP.LT.OR P4, PT, R164, 0x7a, !P4 ;  /* 0x0000007aa400780c */ /* 0x000fe20006781670 */
[----:B------:R-:W-:-:S05]  /*8590*/  @!P0 IMAD R83, R83, R154, RZ ;  /* 0x0000009a53538224 */ /* 0x000fca00078e02ff */
[----:B------:R2:W-:Y:S01]  /*85a0*/  @!P0 STG.E.U8 desc[UR36][R8.64+0x71], R83 ;  /* 0x0000715308008986 */ /* 0x0005e2000c101124 */
[-C--:B-1----:R-:W-:Y:S02]  /*85b0*/  @!P3 IMAD R3, R84, R154.reuse, RZ ;  /* 0x0000009a5403b224 */ /* 0x082fe400078e02ff */
[-C--:B------:R-:W-:Y:S02]  /*85c0*/  @!P1 IMAD R85, R85, R154.reuse, RZ ;  /* 0x0000009a55559224 */ /* 0x080fe400078e02ff */
[-C--:B0-----:R-:W-:Y:S01]  /*85d0*/  @!P2 IMAD R5, R86, R154.reuse, RZ ;  /* 0x0000009a5605a224 */ /* 0x081fe200078e02ff */
[----:B------:R2:W-:Y:S01]  /*85e0*/  @!P3 STG.E.U8 desc[UR36][R6.64+0x78], R3 ;  /* 0x000078030600b986 */ /* 0x0005e2000c101124 */
[----:B------:R-:W-:-:S03]  /*85f0*/  @!P4 IMAD R87, R87, R154, RZ ;  /* 0x0000009a5757c224 */ /* 0x000fc600078e02ff */
[----:B------:R2:W-:Y:S04]  /*8600*/  @!P1 STG.E.U8 desc[UR36][R6.64+0x79], R85 ;  /* 0x0000795506009986 */ /* 0x0005e8000c101124 */
[----:B------:R2:W-:Y:S04]  /*8610*/  @!P2 STG.E.U8 desc[UR36][R8.64+0x78], R5 ;  /* 0x000078050800a986 */ /* 0x0005e8000c101124 */
[----:B------:R2:W-:Y:S02]  /*8620*/  @!P4 STG.E.U8 desc[UR36][R8.64+0x79], R87 ;  /* 0x000079570800c986 */ /* 0x0005e4000c101124 */
.L_x_292:
[----:B------:R-:W-:Y:S05]  /*8630*/  BSYNC B0 ;  /* 0x0000000000007941 */ /* 0x000fea0003800000 */
.L_x_34:
[----:B------:R-:W-:Y:S01]  /*8640*/  ULDC UR4, c[0x0][0xc] ;  /* 0x0000030000047ab9 */ /* 0x000fe20000000800 */
[----:B------:R-:W-:Y:S01]  /*8650*/  ULDC UR5, c[0x0][0x10] ;  /* 0x0000040000057ab9 */ /* 0x000fe20000000800 */
[----:B-12---:R-:W1:Y:S01]  /*8660*/  LDC R3, c[0x0][0x14] ;  /* 0x00000500ff037b82 */ /* 0x006e620000000800 */
[----:B------:R-:W-:Y:S01]  /*8670*/  UIMAD.WIDE.U32 UR4, UR4, UR5, URZ ;  /* 0x00000005040472a5 */ /* 0x000fe2000f8e003f */
[----:B------:R-:W-:Y:S02]  /*8680*/  IMAD.MOV.U32 R152, RZ, RZ, -0x1 ;  /* 0xffffffffff987424 */ /* 0x000fe400078e00ff */
[----:B------:R-:W-:-:S03]  /*8690*/  IMAD.MOV.U32 R22, RZ, RZ, -0x1 ;  /* 0xffffffffff167424 */ /* 0x000fc600078e00ff */
[----:B-1----:R-:W-:-:S04]  /*86a0*/  IMAD.WIDE.U32 R16, R3, UR4, R16 ;  /* 0x0000000403107c25 */ /* 0x002fc8000f8e0010 */
[----:B------:R-:W-:Y:S01]  /*86b0*/  IMAD R3, R3, UR5, RZ ;  /* 0x0000000503037c24 */ /* 0x000fe2000f8e02ff */
[----:B------:R-:W-:Y:S02]  /*86c0*/  ULDC.64 UR4, c[0x0][0x650] ;  /* 0x0001940000047ab9 */ /* 0x000fe40000000a00 */
[----:B------:R-:W-:Y:S01]  /*86d0*/  ISETP.GE.U32.AND P0, PT, R16, UR4, PT ;  /* 0x0000000410007c0c */ /* 0x000fe2000bf06070 */
[--C-:B------:R-:W-:Y:S01]  /*86e0*/  IMAD.IADD R17, R17, 0x1, R3.reuse ;  /* 0x0000000111117824 */ /* 0x100fe200078e0203 */
[----:B------:R-:W-:-:S04]  /*86f0*/  PRMT R3, RZ, 0x7610, R3 ;  /* 0x00007610ff037816 */ /* 0x000fc80000000003 */
[----:B------:R-:W-:-:S13]  /*8700*/  ISETP.GE.U32.AND.EX P0, PT, R17, UR5, PT, P0 ;  /* 0x0000000511007c0c */ /* 0x000fda000bf06100 */
[----:B------:R-:W-:Y:S05]  /*8710*/  @P0 BRA `(.L_x_293) ;  /* 0x0000000400640947 */ /* 0x000fea0003800000 */
[----:B------:R-:W1:Y:S01]  /*8720*/  S2R R12, SR_CTAID.X ;  /* 0x00000000000c7919 */ /* 0x000e620000002500 */
[----:B------:R-:W2:Y:S01]  /*8730*/  LDC.64 R10, c[0x0][0x628] ;  /* 0x00018a00ff0a7b82 */ /* 0x000ea20000000a00 */
[----:B------:R-:W-:Y:S01]  /*8740*/  ULDC UR4, c[0x0][0x150] ;  /* 0x0000540000047ab9 */ /* 0x000fe20000000800 */
[----:B0--3--:R-:W-:Y:S01]  /*8750*/  IMAD.MOV.U32 R8, RZ, RZ, R16 ;  /* 0x000000ffff087224 */ /* 0x009fe200078e0010 */
[----:B------:R-:W0:Y:S01]  /*8760*/  S2R R24, SR_CTAID.Y ;  /* 0x0000000000187919 */ /* 0x000e220000002600 */
[----:B------:R-:W-:-:S04]  /*8770*/  IMAD.MOV.U32 R9, RZ, RZ, R17 ;  /* 0x000000ffff097224 */ /* 0x000fc800078e0011 */
[----:B------:R-:W3:Y:S08]  /*8780*/  LDC R21, c[0x0][0x144] ;  /* 0x00005100ff157b82 */ /* 0x000ef00000000800 */
[----:B------:R-:W0:Y:S08]  /*8790*/  LDC R0, c[0x0][0x630] ;  /* 0x00018c00ff007b82 */ /* 0x000e300000000800 */
[----:B------:R-:W0:Y:S01]  /*87a0*/  LDC.64 R14, c[0x0][0x620] ;  /* 0x00018800ff0e7b82 */ /* 0x000e220000000a00 */
[----:B--2---:R-:W-:-:S04]  /*87b0*/  ISETP.NE.U32.AND P0, PT, R10, RZ, PT ;  /* 0x000000ff0a00720c */ /* 0x004fc80003f05070 */
[----:B------:R-:W-:Y:S02]  /*87c0*/  ISETP.NE.AND.EX P0, PT, R11, RZ, PT, P0 ;  /* 0x000000ff0b00720c */ /* 0x000fe40003f05300 */
[----:B-1----:R-:W-:-:S05]  /*87d0*/  I2FP.F32.U32 R3, R12 ;  /* 0x0000000c00037245 */ /* 0x002fca0000201000 */
[----:B------:R-:W-:-:S04]  /*87e0*/  FMUL R3, R3, UR4 ;  /* 0x0000000403037c20 */ /* 0x000fc80008400000 */
[----:B------:R1:W2:Y:S02]  /*87f0*/  F2I.U32.TRUNC.NTZ R20, R3 ;  /* 0x0000000300147305 */ /* 0x0002a4000020f000 */
[----:B---3--:R-:W-:Y:S05]  /*8800*/  @!P0 BRA `(.L_x_294) ;  /* 0x0000000000288947 */ /* 0x008fea0003800000 */
[----:B-1----:R-:W1:Y:S02]  /*8810*/  LDC R3, c[0x0][0x634] ;  /* 0x00018d00ff037b82 */ /* 0x002e640000000800 */
[----:B-1----:R-:W-:-:S05]  /*8820*/  IADD3 R3, P0, R16, R3, RZ ;  /* 0x0000000310037210 */ /* 0x002fca0007f1e0ff */
[----:B------:R-:W-:-:S04]  /*8830*/  IMAD.X R13, RZ, RZ, R17, P0 ;  /* 0x000000ffff0d7224 */ /* 0x000fc800000e0611 */
[----:B------:R-:W-:-:S04]  /*8840*/  IMAD.WIDE.U32 R4, R13, R10, RZ ;  /* 0x0000000a0d047225 */ /* 0x000fc800078e00ff */
[----:B----4-:R-:W-:-:S04]  /*8850*/  IMAD.WIDE.U32 R6, P0, R3, R11, R4 ;  /* 0x0000000b03067225 */ /* 0x010fc80007800004 */
[----:B------:R-:W-:-:S04]  /*8860*/  IMAD.WIDE.U32 R4, R3, R10, RZ ;  /* 0x0000000a03047225 */ /* 0x000fc800078e00ff */
[----:B------:R-:W-:Y:S01]  /*8870*/  IMAD.X R9, RZ, RZ, RZ, P0 ;  /* 0x000000ffff097224 */ /* 0x000fe200000e06ff */
[----:B------:R-:W-:Y:S01]  /*8880*/  IADD3 RZ, P0, R5, R6, RZ ;  /* 0x0000000605ff7210 */ /* 0x000fe20007f1e0ff */
[----:B------:R-:W-:-:S04]  /*8890*/  IMAD.MOV.U32 R8, RZ, RZ, R7 ;  /* 0x000000ffff087224 */ /* 0x000fc800078e0007 */
[----:B------:R-:W-:-:S08]  /*88a0*/  IMAD.WIDE.U32.X R8, R13, R11, R8, P0 ;  /* 0x0000000b0d087225 */ /* 0x000fd000000e0408 */
.L_x_294:
[----:B----4-:R-:W3:Y:S01]  /*88b0*/  LDC.64 R28, c[0x0][0x640] ;  /* 0x00019000ff1c7b82 */ /* 0x010ee20000000a00 */
[-CC-:B0-----:R-:W-:Y:S01]  /*88c0*/  SHF.R.U64 R22, R8, R0.reuse, R9.reuse ;  /* 0x0000000008167219 */ /* 0x181fe20000001209 */
[----:B--2---:R-:W-:Y:S01]  /*88d0*/  IMAD.MOV R20, RZ, RZ, -R20 ;  /* 0x000000ffff147224 */ /* 0x004fe200078e0a14 */
[----:B------:R-:W-:Y:S01]  /*88e0*/  SHF.R.U32.HI R0, RZ, R0, R9 ;  /* 0x00000000ff007219 */ /* 0x000fe20000011609 */
[----:B------:R-:W-:Y:S01]  /*88f0*/  ULDC UR4, c[0x0][0x154] ;  /* 0x0000550000047ab9 */ /* 0x000fe20000000800 */
[----:B-1----:R-:W-:Y:S01]  /*8900*/  IADD3 R3, P0, RZ, -R22, RZ ;  /* 0x80000016ff037210 */ /* 0x002fe20007f1e0ff */
[----:B------:R-:W-:Y:S02]  /*8910*/  IMAD R21, R21, R20, R12 ;  /* 0x0000001415157224 */ /* 0x000fe400078e020c */
[----:B------:R-:W0:Y:S01]  /*8920*/  LDC R6, c[0x0][0x618] ;  /* 0x00018600ff067b82 */ /* 0x000e220000000800 */
[----:B------:R-:W-:Y:S02]  /*8930*/  IMAD.MOV.U32 R7, RZ, RZ, 0x1 ;  /* 0x00000001ff077424 */ /* 0x000fe400078e00ff */
[----:B------:R-:W-:-:S04]  /*8940*/  IMAD.X R5, RZ, RZ, ~R0, P0 ;  /* 0x000000ffff057224 */ /* 0x000fc800000e0e00 */
[-C--:B------:R-:W-:Y:S01]  /*8950*/  IMAD R0, R5, R14.reuse, RZ ;  /* 0x0000000e05007224 */ /* 0x080fe200078e02ff */
[----:B------:R-:W1:Y:S01]  /*8960*/  LDC R8, c[0x0][0x608] ;  /* 0x00018200ff087b82 */ /* 0x000e620000000800 */
[----:B------:R-:W-:-:S04]  /*8970*/  IMAD.WIDE.U32 R4, R3, R14, R16 ;  /* 0x0000000e03047225 */ /* 0x000fc800078e0010 */
[----:B------:R-:W-:Y:S01]  /*8980*/  IMAD R3, R3, R15, R0 ;  /* 0x0000000f03037224 */ /* 0x000fe200078e0200 */
[----:B------:R-:W-:Y:S02]  /*8990*/  I2FP.F32.U32 R0, R24 ;  /* 0x0000001800007245 */ /* 0x000fe40000201000 */
[----:B------:R-:W2:Y:S01]  /*89a0*/  LDC R26, c[0x0][0x658] ;  /* 0x00019600ff1a7b82 */ /* 0x000ea20000000800 */
[----:B------:R-:W-:Y:S01]  /*89b0*/  IMAD.IADD R3, R5, 0x1, R3 ;  /* 0x0000000105037824 */ /* 0x000fe200078e0203 */
[----:B---3--:R-:W-:Y:S01]  /*89c0*/  ISETP.NE.U32.AND P0, PT, R28, RZ, PT ;  /* 0x000000ff1c00720c */ /* 0x008fe20003f05070 */
[----:B------:R-:W-:Y:S01]  /*89d0*/  FMUL R0, R0, UR4 ;  /* 0x0000000400007c20 */ /* 0x000fe20008400000 */
[----:B------:R-:W-:Y:S02]  /*89e0*/  IMAD.MOV.U32 R5, RZ, RZ, -0x1 ;  /* 0xffffffffff057424 */ /* 0x000fe400078e00ff */
[----:B------:R-:W-:Y:S01]  /*89f0*/  ISETP.NE.AND.EX P0, PT, R29, RZ, PT, P0 ;  /* 0x000000ff1d00720c */ /* 0x000fe20003f05300 */
[----:B------:R3:W4:Y:S01]  /*8a00*/  F2I.U32.TRUNC.NTZ R13, R0 ;  /* 0x00000000000d7305 */ /* 0x000722000020f000 */
[----:B------:R-:W3:Y:S01]  /*8a10*/  LDC R15, c[0x0][0x148] ;  /* 0x00005200ff0f7b82 */ /* 0x000ee20000000800 */
[----:B0-----:R-:W-:-:S02]  /*8a20*/  SHF.R.U64 R12, R4, R6, R3 ;  /* 0x00000006040c7219 */ /* 0x001fc40000001203 */
[----:B------:R-:W-:-:S05]  /*8a30*/  SHF.R.U32.HI R3, RZ, R6, R3 ;  /* 0x00000006ff037219 */ /* 0x000fca0000011603 */
[----:B------:R-:W0:Y:S01]  /*8a40*/  LDC R20, c[0x0][0x600] ;  /* 0x00018000ff147b82 */ /* 0x000e220000000800 */
[-CC-:B-1----:R-:W-:Y:S02]  /*8a50*/  SHF.R.U64 R10, R12, R8.reuse, R3.reuse ;  /* 0x000000080c0a7219 */ /* 0x182fe40000001203 */
[----:B------:R-:W-:-:S05]  /*8a60*/  SHF.R.U32.HI R3, RZ, R8, R3 ;  /* 0x00000008ff037219 */ /* 0x000fca0000011603 */
[----:B------:R-:W1:Y:S01]  /*8a70*/  LDC R27, c[0x0][0x648] ;  /* 0x00019200ff1b7b82 */ /* 0x000e620000000800 */
[-C--:B--2---:R-:W-:Y:S02]  /*8a80*/  SHF.L.U32 R4, R5, R26.reuse, RZ ;  /* 0x0000001a05047219 */ /* 0x084fe400000006ff */
[-CC-:B------:R-:W-:Y:S02]  /*8a90*/  SHF.R.U64 R14, R10, R26.reuse, R3.reuse ;  /* 0x0000001a0a0e7219 */ /* 0x180fe40000001203 */
[----:B------:R-:W-:Y:S02]  /*8aa0*/  SHF.R.U32.HI R5, RZ, R26, R3 ;  /* 0x0000001aff057219 */ /* 0x000fe40000011603 */
[----:B------:R-:W-:Y:S01]  /*8ab0*/  LOP3.LUT R25, RZ, R4, RZ, 0x33, !PT ;  /* 0x00000004ff197212 */ /* 0x000fe200078e33ff */
[----:B------:R-:W2:Y:S01]  /*8ac0*/  LDC R30, c[0x0][0x638] ;  /* 0x00018e00ff1e7b82 */ /* 0x000ea20000000800 */
[----:B------:R-:W-:Y:S01]  /*8ad0*/  SHF.L.U32 R26, R7, R26, RZ ;  /* 0x0000001a071a7219 */ /* 0x000fe200000006ff */
[----:B------:R-:W-:-:S06]  /*8ae0*/  IMAD.MOV.U32 R4, RZ, RZ, R14 ;  /* 0x000000ffff047224 */ /* 0x000fcc00078e000e */
[----:B------:R-:W0:Y:S01]  /*8af0*/  LDC R31, c[0x0][0x610] ;  /* 0x00018400ff1f7b82 */ /* 0x000e220000000800 */
[----:B----4-:R-:W-:Y:S05]  /*8b00*/  @!P0 BRA `(.L_x_295) ;  /* 0x0000000000288947 */ /* 0x010fea0003800000 */
        /* <DEDUP_REMOVED lines=10> */
.L_x_295:
[----:B------:R-:W-:Y:S01]  /*8bb0*/  ISETP.NE.AND P0, PT, R2, 0x1, PT ;  /* 0x000000010200780c */ /* 0x000fe20003f05270 */
[----:B0-----:R-:W-:Y:S01]  /*8bc0*/  VIADD R7, R20, 0xffffffff ;  /* 0xffffffff14077836 */ /* 0x001fe20000000000 */
[----:B-1-3--:R-:W-:Y:S01]  /*8bd0*/  SHF.R.U64 R0, R4, R27, R5 ;  /* 0x0000001b04007219 */ /* 0x00afe20000001205 */
[----:B------:R-:W-:Y:S01]  /*8be0*/  IMAD.MOV R13, RZ, RZ, -R13 ;  /* 0x000000ffff0d7224 */ /* 0x000fe200078e0a0d */
[----:B------:R-:W-:Y:S01]  /*8bf0*/  LOP3.LUT R5, R10, R25, RZ, 0xc0, !PT ;  /* 0x000000190a057212 */ /* 0x000fe200078ec0ff */
[----:B------:R-:W-:Y:S01]  /*8c00*/  IMAD.MOV.U32 R4, RZ, RZ, 0x1 ;  /* 0x00000001ff047424 */ /* 0x000fe200078e00ff */
[----:B------:R-:W-:Y:S01]  /*8c10*/  LOP3.LUT R12, R12, R7, RZ, 0xc0, !PT ;  /* 0x000000070c0c7212 */ /* 0x000fe200078ec0ff */
[----:B------:R-:W-:Y:S02]  /*8c20*/  IMAD.MOV R3, RZ, RZ, -R0 ;  /* 0x000000ffff037224 */ /* 0x000fe400078e0a00 */
[----:B------:R-:W-:Y:S02]  /*8c30*/  IMAD R0, R26, R0, R5 ;  /* 0x000000001a007224 */ /* 0x000fe400078e0205 */
[----:B--2---:R-:W-:-:S02]  /*8c40*/  IMAD R3, R3, R30, R14 ;  /* 0x0000001e03037224 */ /* 0x004fc400078e020e */
[----:B------:R-:W-:Y:S02]  /*8c50*/  @P0 IMAD R21, R15, R13, R24 ;  /* 0x0000000d0f150224 */ /* 0x000fe400078e0218 */
[----:B------:R-:W-:Y:S01]  /*8c60*/  IMAD R5, R3, R20, R12 ;  /* 0x0000001403057224 */ /* 0x000fe200078e020c */
[----:B------:R-:W-:Y:S01]  /*8c70*/  PRMT R3, R4, 0x7610, R3 ;  /* 0x0000761004037816 */ /* 0x000fe20000000003 */
[----:B------:R-:W-:-:S05]  /*8c80*/  IMAD R0, R0, R31, R21 ;  /* 0x0000001f00007224 */ /* 0x000fca00078e0215 */
[----:B------:R-:W-:Y:S02]  /*8c90*/  SEL R152, R5, R0, !P0 ;  /* 0x0000000005987207 */ /* 0x000fe40004000000 */
[----:B------:R-:W-:-:S07]  /*8ca0*/  SEL R0, R0, R5, !P0 ;  /* 0x0000000500007207 */ /* 0x000fce0004000000 */
.L_x_293:
[----:B------:R-:W-:Y:S01]  /*8cb0*/  LOP3.LUT P0, RZ, R3, 0xff, RZ, 0xc0, !PT ;  /* 0x000000ff03ff7812 */ /* 0x000fe2000780c0ff */
[----:B------:R-:W-:-:S12]  /*8cc0*/  IMAD.MOV.U32 R153, RZ, RZ, R0 ;  /* 0x000000ffff997224 */ /* 0x000fd800078e0000 */
[----:B------:R-:W-:Y:S05]  /*8cd0*/  @P0 BRA `(.L_x_296) ;  /* 0xffffff8400200947 */ /* 0x000fea000383ffff */
[----:B------:R-:W-:Y:S05]  /*8ce0*/  EXIT ;  /* 0x000000000000794d */ /* 0x000fea0003800000 */
.L_x_7:
[----:B0-----:R-:W-:Y:S01]  /*8cf0*/  ULDC.64 UR4, c[0x0][0x650] ;  /* 0x0001940000047ab9 */ /* 0x001fe20000000a00 */
        /* <DEDUP_REMOVED lines=25> */
.L_x_298:
[----:B------:R-:W0:Y:S01]  /*8e90*/  LDC.64 R26, c[0x0][0x640] ;  /* 0x00019000ff1a7b82 */ /* 0x000e220000000a00 */
[-CC-:B------:R-:W-:Y:S01]  /*8ea0*/  SHF.R.U64 R21, R12, R8.reuse, R13.reuse ;  /* 0x000000080c157219 */ /* 0x180fe2000000120d */
[----:B------:R-:W-:Y:S01]  /*8eb0*/  IMAD.MOV.U32 R30, RZ, RZ, 0x1 ;  /* 0x00000001ff1e7424 */ /* 0x000fe200078e00ff */
[----:B------:R-:W-:Y:S02]  /*8ec0*/  SHF.R.U32.HI R6, RZ, R8, R13 ;  /* 0x00000008ff067219 */ /* 0x000fe4000001160d */
[----:B------:R-:W-:-:S03]  /*8ed0*/  IADD3 R11, P0, RZ, -R21, RZ ;  /* 0x80000015ff0b7210 */ /* 0x000fc60007f1e0ff */
[----:B------:R-:W1:Y:S02]  /*8ee0*/  LDC R10, c[0x0][0x618] ;  /* 0x00018600ff0a7b82 */ /* 0x000e640000000800 */
[----:B------:R-:W-:-:S04]  /*8ef0*/  IMAD.X R7, RZ, RZ, ~R6, P0 ;  /* 0x000000ffff077224 */ /* 0x000fc800000e0e06 */
[-C--:B------:R-:W-:Y:S02]  /*8f00*/  IMAD R8, R7, R22.reuse, RZ ;  /* 0x0000001607087224 */ /* 0x080fe400078e02ff */
[----:B------:R-:W2:Y:S01]  /*8f10*/  LDC R12, c[0x0][0x608] ;  /* 0x00018200ff0c7b82 */ /* 0x000ea20000000800 */
[----:B------:R-:W-:-:S04]  /*8f20*/  IMAD.WIDE.U32 R6, R11, R22, R16 ;  /* 0x000000160b067225 */ /* 0x000fc800078e0010 */
[----:B------:R-:W-:-:S03]  /*8f30*/  IMAD R11, R11, R23, R8 ;  /* 0x000000170b0b7224 */ /* 0x000fc600078e0208 */
[----:B------:R-:W3:Y:S01]  /*8f40*/  LDC R25, c[0x0][0x658] ;  /* 0x00019600ff197b82 */ /* 0x000ee20000000800 */
[----:B------:R-:W-:Y:S01]  /*8f50*/  IMAD.IADD R7, R7, 0x1, R11 ;  /* 0x0000000107077824 */ /* 0x000fe200078e020b */
[----:B0-----:R-:W-:-:S04]  /*8f60*/  ISETP.NE.U32.AND P0, PT, R26, RZ, PT ;  /* 0x000000ff1a00720c */ /* 0x001fc80003f05070 */
[----:B------:R-:W-:Y:S02]  /*8f70*/  ISETP.NE.AND.EX P0, PT, R27, RZ, PT, P0 ;  /* 0x000000ff1b00720c */ /* 0x000fe40003f05300 */
[----:B------:R-:W0:Y:S01]  /*8f80*/  LDC R22, c[0x0][0x600] ;  /* 0x00018000ff167b82 */ /* 0x000e220000000800 */
[-CC-:B-1----:R-:W-:Y:S02]  /*8f90*/  SHF.R.U64 R8, R6, R10.reuse, R7.reuse ;  /* 0x0000000a06087219 */ /* 0x182fe40000001207 */
[----:B------:R-:W-:Y:S01]  /*8fa0*/  SHF.R.U32.HI R7, RZ, R10, R7 ;  /* 0x0000000aff077219 */ /* 0x000fe20000011607 */
[----:B------:R-:W-:-:S04]  /*8fb0*/  IMAD.MOV.U32 R10, RZ, RZ, -0x1 ;  /* 0xffffffffff0a7424 */ /* 0x000fc800078e00ff */
        /* <DEDUP_REMOVED lines=21> */
.L_x_299:
[----:B------:R-:W-:Y:S01]  /*9110*/  ISETP.NE.AND P0, PT, R2, 0x1, PT ;  /* 0x000000010200780c */ /* 0x000fe20003f05270 */
[----:B0-----:R-:W-:Y:S01]  /*9120*/  VIADD R11, R22, 0xffffffff ;  /* 0xffffffff160b7836 */ /* 0x001fe20000000000 */
[----:B-1----:R-:W-:Y:S02]  /*9130*/  SHF.R.U64 R6, R6, R24, R7 ;  /* 0x0000001806067219 */ /* 0x002fe40000001207 */
[----:B------:R-:W-:Y:S02]  /*9140*/  SHF.L.U32 R30, R30, R25, RZ ;  /* 0x000000191e1e7219 */ /* 0x000fe400000006ff */
[----:B------:R-:W-:Y:S01]  /*9150*/  LOP3.LUT R5, R23, R32, RZ, 0xc0, !PT ;  /* 0x0000002017057212 */ /* 0x000fe200078ec0ff */
[----:B------:R-:W-:-:S04]  /*9160*/  IMAD.MOV R7, RZ, RZ, -R6 ;  /* 0x000000ffff077224 */ /* 0x000fc800078e0a06 */
[----:B------:R-:W-:Y:S01]  /*9170*/  IMAD R6, R30, R6, R5 ;  /* 0x000000061e067224 */ /* 0x000fe200078e0205 */
[----:B------:R-:W-:Y:S01]  /*9180*/  LOP3.LUT R5, R8, R11, RZ, 0xc0, !PT ;  /* 0x0000000b08057212 */ /* 0x000fe200078ec0ff */
[----:B------:R-:W-:Y:S02]  /*9190*/  @P0 IMAD R3, R9, R14, R4 ;  /* 0x0000000e09030224 */ /* 0x000fe400078e0204 */
[----:B--2---:R-:W-:Y:S02]  /*91a0*/  IMAD R4, R7, R28, R20 ;  /* 0x0000001c07047224 */ /* 0x004fe400078e0214 */
[----:B---3--:R-:W-:Y:S02]  /*91b0*/  IMAD R3, R6, R29, R3 ;  /* 0x0000001d06037224 */ /* 0x008fe400078e0203 */
[----:B------:R-:W-:Y:S02]  /*91c0*/  IMAD R4, R4, R22, R5 ;  /* 0x0000001604047224 */ /* 0x000fe400078e0205 */
[----:B------:R-:W-:-:S02]  /*91d0*/  IMAD.MOV.U32 R8, RZ, RZ, 0x1 ;  /* 0x00000001ff087424 */ /* 0x000fc400078e00ff */
[----:B------:R-:W-:Y:S01]  /*91e0*/  IMAD.MOV.U32 R6, RZ, RZ, R21 ;  /* 0x000000ffff067224 */ /* 0x000fe200078e0015 */
[----:B------:R-:W-:Y:S02]  /*91f0*/  SEL R7, R4, R3, !P0 ;  /* 0x0000000304077207 */ /* 0x000fe40004000000 */
[----:B------:R-:W-:-:S07]  /*9200*/  SEL R20, R3, R4, !P0 ;  /* 0x0000000403147207 */ /* 0x000fce0004000000 */
.L_x_297:
[----:B------:R-:W-:-:S08]  /*9210*/  NOP ;  /* 0x0000000000007918 */ /* 0x000fd00000000000 */
[----:B------:R-:W0:-:S00]  /*9220*/  USETMAXREG.DEALLOC.CTAPOOL 0x28 ;  /* 0x00000028000079c8 */ /* 0x000e0000080e0500 */
[----:B0-----:R-:W-:-:S13]  /*9230*/  ISETP.NE.AND P0, PT, R0, RZ, PT ;  /* 0x000000ff0000720c */ /* 0x001fda0003f05270 */
[----:B------:R-:W-:Y:S05]  /*9240*/  @P0 EXIT ;  /* 0x000000000000094d */ /* 0x000fea0003800000 */
[----:B------:R-:W-:Y:S01]  /*9250*/  LOP3.LUT P0, RZ, R8, 0xff, RZ, 0xc0, !PT ;  /* 0x000000ff08ff7812 */ /* 0x000fe2000780c0ff */
[----:B------:R-:W-:Y:S02]  /*9260*/  IMAD.MOV.U32 R0, RZ, RZ, 0x1 ;  /* 0x00000001ff007424 */ /* 0x000fe400078e00ff */
[----:B------:R-:W-:-:S10]  /*9270*/  IMAD.MOV.U32 R3, RZ, RZ, RZ ;  /* 0x000000ffff037224 */ /* 0x000fd400078e00ff */
[----:B------:R-:W-:Y:S05]  /*9280*/  @!P0 BRA `(.L_x_300) ;  /* 0x0000000c00448947 */ /* 0x000fea0003800000 */
[----:B------:R-:W0:Y:S01]  /*9290*/  LDC R0, c[0x0][0x28c] ;  /* 0x0000a300ff007b82 */ /* 0x000e220000000800 */
[----:B------:R-:W-:Y:S01]  /*92a0*/  ULDC UR5, c[0x0][0x658] ;  /* 0x0001960000057ab9 */ /* 0x000fe20000000800 */
[----:B------:R-:W-:Y:S01]  /*92b0*/  UMOV UR7, 0xffffffff ;  /* 0xffffffff00077882 */ /* 0x000fe20000000000 */
[----:B------:R-:W-:Y:S01]  /*92c0*/  ULDC UR6, c[0x0][0xc] ;  /* 0x0000030000067ab9 */ /* 0x000fe20000000800 */
[----:B------:R-:W-:Y:S01]  /*92d0*/  USHF.L.U32 UR8, UR7, UR5, URZ ;  /* 0x0000000507087299 */ /* 0x000fe2000800063f */
[----:B------:R-:W-:Y:S01]  /*92e0*/  BSSY B0, `(.L_x_300) ;  /* 0x00000cb000007945 */ /* 0x000fe20003800000 */
[----:B------:R-:W-:Y:S01]  /*92f0*/  UMOV UR9, 0x1 ;  /* 0x0000000100097882 */ /* 0x000fe20000000000 */
[----:B------:R-:W-:Y:S01]  /*9300*/  ULDC UR7, c[0x0][0x10] ;  /* 0x0000040000077ab9 */ /* 0x000fe20000000800 */
[----:B------:R-:W1:Y:S01]  /*9310*/  S2UR UR10, SR_CgaCtaId ;  /* 0x00000000000a79c3 */ /* 0x000e620000008800 */
[----:B------:R-:W-:Y:S01]  /*9320*/  UIMAD.WIDE.U32 UR6, UR6, UR7, URZ ;  /* 0x00000007060672a5 */ /* 0x000fe2000f8e003f */
[----:B------:R-:W-:Y:S01]  /*9330*/  IMAD.MOV.U32 R11, RZ, RZ, 0x1 ;  /* 0x00000001ff0b7424 */ /* 0x000fe200078e00ff */
[----:B------:R-:W-:Y:S01]  /*9340*/  USHF.L.U32 UR17, UR9, UR5, URZ ;  /* 0x0000000509117299 */ /* 0x000fe2000800063f */
[----:B------:R-:W-:Y:S01]  /*9350*/  LOP3.LUT R8, R19, 0x2, RZ, 0xfc, !PT ;  /* 0x0000000213087812 */ /* 0x000fe200078efcff */
[----:B------:R-:W-:Y:S01]  /*9360*/  ULDC UR4, c[0x0][0x600] ;  /* 0x0001800000047ab9 */ /* 0x000fe20000000800 */
[----:B------:R-:W-:Y:S01]  /*9370*/  ULDC UR5, c[0x0][0x14] ;  /* 0x0000050000057ab9 */ /* 0x000fe20000000800 */
[----:B------:R-:W-:-:S02]  /*9380*/  UIADD3 UR4, UR4, -0x1, URZ ;  /* 0xffffffff04047890 */ /* 0x000fc4000fffe03f */
[----:B------:R-:W-:Y:S02]  /*9390*/  UIMAD.WIDE.U32 UR22, UR6, UR5, URZ ;  /* 0x00000005061672a5 */ /* 0x000fe4000f8e003f */
[----:B------:R-:W-:Y:S02]  /*93a0*/  UIMAD UR13, UR7, UR5, URZ ;  /* 0x00000005070d72a4 */ /* 0x000fe4000f8e023f */
[----:B------:R-:W-:Y:S02]  /*93b0*/  ULOP3.LUT UR16, URZ, UR8, URZ, 0x33, !UPT ;  /* 0x000000083f107292 */ /* 0x000fe4000f8e333f */
[----:B------:R-:W-:Y:S01]  /*93c0*/  UIADD3 UR13, UR23, UR13, URZ ;  /* 0x0000000d170d7290 */ /* 0x000fe2000fffe03f */
[----:B0-----:R-:W-:Y:S01]  /*93d0*/  VIADD R0, R0, 0x7f ;  /* 0x0000007f00007836 */ /* 0x001fe20000000000 */
[----:B------:R-:W-:-:S04]  /*93e0*/  ULDC.64 UR24, c[0x0][0x198] ;  /* 0x0000660000187ab9 */ /* 0x000fc80000000a00 */
[----:B------:R-:W-:Y:S01]  /*93f0*/  SHF.R.S32.HI R3, RZ, 0x1f, R0 ;  /* 0x0000001fff037819 */ /* 0x000fe20000011400 */
[----:B-1----:R-:W-:-:S03]  /*9400*/  IMAD.U32 R9, RZ, RZ, UR10 ;  /* 0x0000000aff097e24 */ /* 0x002fc6000f8e00ff */
[----:B------:R-:W-:Y:S01]  /*9410*/  LEA.HI R3, R3, R0, RZ, 0x7 ;  /* 0x0000000003037211 */ /* 0x000fe200078f38ff */
[----:B------:R-:W-:-:S03]  /*9420*/  IMAD.MOV.U32 R0, RZ, RZ, 0x1 ;  /* 0x00000001ff007424 */ /* 0x000fc600078e00ff */
[----:B------:R-:W-:Y:S01]  /*9430*/  SHF.R.S32.HI R10, RZ, 0x7, R3 ;  /* 0x00000007ff0a7819 */ /* 0x000fe20000011403 */
[----:B------:R-:W-:Y:S01]  /*9440*/  IMAD.MOV.U32 R3, RZ, RZ, RZ ;  /* 0x000000ffff037224 */ /* 0x000fe200078e00ff */
[----:B------:R-:W-:-:S03]  /*9450*/  LEA R12, R9, 0x100, 0xe ;  /* 0x00000100090c7811 */ /* 0x000fc600078e70ff */
[----:B------:R-:W-:-:S07]  /*9460*/  VIADD R13, R10, 0x1 ;  /* 0x000000010a0d7836 */ /* 0x000fce0000000000 */
.L_x_311:
[----:B------:R-:W-:-:S03]  /*9470*/  UMOV UR5, 0xffffffff ;  /* 0xffffffff00057882 */ /* 0x000fc60000000000 */
[----:B------:R-:W-:Y:S05]  /*9480*/  BRA.DIV UR5, `(.L_x_301) ;  /* 0x0000000e05887947 */ /* 0x000fea000b800000 */
[----:B------:R-:W-:-:S13]  /*9490*/  ELECT P6, URZ, PT ;  /* 0x00000000003f782f */ /* 0x000fda00038c0000 */
.L_x_321:
[----:B------:R-:W0:Y:S01]  /*94a0*/  LDC R4, c[0x0][0x28c] ;  /* 0x0000a300ff047b82 */ /* 0x000e220000000800 */
[----:B------:R-:W-:Y:S01]  /*94b0*/  BSSY B1, `(.L_x_302) ;  /* 0x000003a000017945 */ /* 0x000fe20003800000 */
[----:B0-----:R-:W-:-:S13]  /*94c0*/  ISETP.LT.OR P6, PT, R4, 0x1, !P6 ;  /* 0x000000010400780c */ /* 0x001fda00077c1670 */
[----:B------:R-:W-:Y:S05]  /*94d0*/  @P6 BRA `(.L_x_303) ;  /* 0x0000000000dc6947 */ /* 0x000fea0003800000 */
[----:B------:R-:W-:Y:S02]  /*94e0*/  IMAD R20, R20, 0x2, R9 ;  /* 0x0000000214147824 */ /* 0x000fe400078e0209 */
[----:B------:R-:W-:Y:S02]  /*94f0*/  IMAD.SHL.U32 R21, R7, 0x80, RZ ;  /* 0x0000008007157824 */ /* 0x000fe400078e00ff */
[----:B------:R-:W-:Y:S02]  /*9500*/  IMAD.MOV.U32 R24, RZ, RZ, RZ ;  /* 0x000000ffff187224 */ /* 0x000fe400078e00ff */
[----:B------:R-:W-:Y:S02]  /*9510*/  IMAD.MOV.U32 R4, RZ, RZ, R13 ;  /* 0x000000ffff047224 */ /* 0x000fe400078e000d */
[----:B------:R-:W-:Y:S02]  /*9520*/  IMAD.MOV.U32 R5, RZ, RZ, R0 ;  /* 0x000000ffff057224 */ /* 0x000fe400078e0000 */
[----:B------:R-:W-:-:S02]  /*9530*/  IMAD.MOV.U32 R7, RZ, RZ, R3 ;  /* 0x000000ffff077224 */ /* 0x000fc400078e0003 */
[----:B------:R-:W-:-:S07]  /*9540*/  IMAD.SHL.U32 R20, R20, 0x80, RZ ;  /* 0x0000008014147824 */ /* 0x000fce00078e00ff */
.L_x_306:
[----:B------:R-:W0:Y:S01]  /*9550*/  S2UR UR5, SR_CgaCtaId ;  /* 0x00000000000579c3 */ /* 0x000e220000008800 */
[----:B------:R-:W-:Y:S02]  /*9560*/  MOV R14, 0x400 ;  /* 0x00000400000e7802 */ /* 0x000fe40000000f00 */
[----:B------:R-:W-:-:S13]  /*9570*/  LOP3.LUT P1, RZ, R18, 0x7f, RZ, 0xc0, !PT ;  /* 0x0000007f12ff7812 */ /* 0x000fda000782c0ff */
[----:B------:R-:W1:Y:S01]  /*9580*/  @!P1 LDC R15, c[0x0][0x500] ;  /* 0x00014000ff0f9b82 */ /* 0x000e620000000800 */
[----:B0-----:R-:W-:-:S05]  /*9590*/  IMAD.U32 R9, RZ, RZ, UR5 ;  /* 0x00000005ff097e24 */ /* 0x001fca000f8e00ff */
[----:B------:R-:W-:Y:S02]  /*95a0*/  LEA R22, R9, R14, 0x18 ;  /* 0x0000000e09167211 */ /* 0x000fe400078ec0ff */
[----:B------:R-:W-:-:S03]  /*95b0*/  SHF.L.U32 R14, R5, 0x1f, RZ ;  /* 0x0000001f050e7819 */ /* 0x000fc600000006ff */
[----:B------:R-:W-:-:S04]  /*95c0*/  IMAD R23, R7, 0x8, R22 ;  /* 0x0000000807177824 */ /* 0x000fc800078e0216 */
[----:B------:R-:W0:Y:S02]  /*95d0*/  SYNCS.PHASECHK.TRANS64.TRYWAIT P0, [R23+URZ+0x18], R14 ;  /* 0x0000180e170075a7 */ /* 0x000e24000800017f */
[----:B01----:R-:W-:Y:S05]  /*95e0*/  @!P0 BRA `(.L_x_304) ;  /* 0x0000000c00508947 */ /* 0x003fea0003800000 */
.L_x_322:
[----:B0-----:R-:W-:Y:S01]  /*95f0*/  PRMT R14, R8, 0x9910, RZ ;  /* 0x00009910080e7816 */ /* 0x001fe200000000ff */
[----:B------:R0:W-:Y:S03]  /*9600*/  @!P1 SYNCS.ARRIVE.TRANS64 RZ, [R23+URZ], R15 ;  /* 0x0000000f17ff99a7 */ /* 0x0001e6000800003f */
[----:B------:R-:W-:-:S13]  /*9610*/  ISETP.NE.AND P0, PT, R14, 0x2, PT ;  /* 0x000000020e00780c */ /* 0x000fda0003f05270 */
[----:B0-----:R-:W-:Y:S05]  /*9620*/  @P0 BRA `(.L_x_305) ;  /* 0x0000000000040947 */ /* 0x001fea0003800000 */
[----:B------:R-:W-:Y:S01]  /*9630*/  BPT.TRAP 0x1 ;  /* 0x000000040000795c */ /* 0x000fe20000300000 */
.L_x_305:
[C---:B------:R-:W-:Y:S01]  /*9640*/  IMAD R14, R7.reuse, 0x8000, R12 ;  /* 0x00008000070e7824 */ /* 0x040fe200078e020c */
[----:B------:R-:W-:Y:S01]  /*9650*/  R2UR UR8, R22 ;  /* 0x00000000160872ca */ /* 0x000fe200000e0000 */
[----:B------:R-:W-:Y:S01]  /*9660*/  IMAD R22, R7, 0x4000, R22 ;  /* 0x0000400007167824 */ /* 0x000fe200078e0216 */
[----:B------:R-:W-:Y:S01]  /*9670*/  R2UR UR18, R20 ;  /* 0x00000000141272ca */ /* 0x000fe200000e0000 */
[----:B------:R-:W-:Y:S01]  /*9680*/  VIADD R4, R4, 0xffffffff ;  /* 0xffffffff04047836 */ /* 0x000fe20000000000 */
[----:B------:R-:W-:Y:S01]  /*9690*/  R2UR UR5, R14 ;  /* 0x000000000e0572ca */ /* 0x000fe200000e0000 */
[----:B------:R-:W-:Y:S01]  /*96a0*/  UIADD3 UR6, UP0, UR24, 0xf0, URZ ;  /* 0x000000f018067890 */ /* 0x000fe2000ff1e03f */
[----:B------:R-:W-:Y:S01]  /*96b0*/  R2UR UR11, R22 ;  /* 0x00000000160b72ca */ /* 0x000fe200000e0000 */
[----:B------:R-:W-:Y:S01]  /*96c0*/  UIADD3 UR26, UP1, UR24, 0x1f0, URZ ;  /* 0x000001f0181a7890 */ /* 0x000fe2000ff3e03f */
[----:B------:R-:W-:Y:S01]  /*96d0*/  R2UR UR9, R23 ;  /* 0x00000000170972ca */ /* 0x000fe200000e0000 */
[----:B------:R-:W-:Y:S01]  /*96e0*/  UIADD3.X UR7, URZ, UR25, URZ, UP0, !UPT ;  /* 0x000000193f077290 */ /* 0x000fe200087fe43f */
[----:B------:R-:W-:Y:S01]  /*96f0*/  R2UR UR10, R24 ;  /* 0x00000000180a72ca */ /* 0x000fe200000e0000 */
[----:B------:R-:W-:Y:S01]  /*9700*/  VIADD R7, R7, 0x1 ;  /* 0x0000000107077836 */ /* 0x000fe20000000000 */
[----:B------:R-:W-:Y:S01]  /*9710*/  R2UR UR12, R6 ;  /* 0x00000000060c72ca */ /* 0x000fe200000e0000 */
[----:B------:R-:W-:Y:S01]  /*9720*/  UIADD3.X UR27, URZ, UR25, URZ, UP1, !UPT ;  /* 0x000000193f1b7290 */ /* 0x000fe20008ffe43f */
[----:B------:R-:W-:Y:S01]  /*9730*/  R2UR UR19, R21 ;  /* 0x00000000151372ca */ /* 0x000fe200000e0000 */
[----:B------:R-:W-:Y:S01]  /*9740*/  UMOV UR20, 0x30000 ;  /* 0x0003000000147882 */ /* 0x000fe20000000000 */
[----:B------:R-:W-:Y:S01]  /*9750*/  ISETP.GT.AND P1, PT, R4, 0x1, PT ;  /* 0x000000010400780c */ /* 0x000fe20003f24270 */
[----:B------:R-:W-:Y:S01]  /*9760*/  UIADD3 UR8, UR8, UR5, URZ ;  /* 0x0000000508087290 */ /* 0x000fe2000fffe03f */
[----:B------:R-:W-:Y:S01]  /*9770*/  ISETP.NE.AND P0, PT, R7, 0x3, PT ;  /* 0x000000030700780c */ /* 0x000fe20003f05270 */
[----:B------:R-:W-:Y:S01]  /*9780*/  UIADD3 UR5, UR11, 0x18100, URZ ;  /* 0x000181000b057890 */ /* 0x000fe2000fffe03f */
[----:B------:R-:W-:Y:S01]  /*9790*/  VIADD R24, R24, 0x80 ;  /* 0x0000008018187836 */ /* 0x000fe20000000000 */
[----:B------:R-:W-:Y:S01]  /*97a0*/  UMOV UR14, 0x0 ;  /* 0x00000000000e7882 */ /* 0x000fe20000000000 */
[----:B------:R-:W-:Y:S01]  /*97b0*/  UMOV UR15, 0x10000000 ;  /* 0x10000000000f7882 */ /* 0x000fe20000000000 */
[----:B------:R-:W-:Y:S01]  /*97c0*/  UMOV UR11, UR18 ;  /* 0x00000012000b7c82 */ /* 0x000fe20008000000 */
[----:B------:R-:W-:-:S02]  /*97d0*/  SEL R14, RZ, 0x1, P0 ;  /* 0x00000001ff0e7807 */ /* 0x000fc40000000000 */
[----:B------:R0:W-:Y:S01]  /*97e0*/  UTMALDG.3D.MULTICAST [UR8], [UR6], UR20, desc[UR14] ;  /* 0x00000e08060073b4 */ /* 0x0001e20008011814 */
[----:B------:R-:W-:Y:S02]  /*97f0*/  SEL R7, R7, RZ, P0 ;  /* 0x000000ff07077207 */ /* 0x000fe40000000000 */
[----:B------:R-:W-:Y:S01]  /*9800*/  LOP3.LUT R5, R5, R14, RZ, 0x3c, !PT ;  /* 0x0000000e05057212 */ /* 0x000fe200078e3cff */
[----:B0-----:R-:W-:Y:S01]  /*9810*/  UMOV UR8, UR5 ;  /* 0x0000000500087c82 */ /* 0x001fe20008000000 */
[----:B------:R-:W-:Y:S02]  /*9820*/  UMOV UR11, UR19 ;  /* 0x00000013000b7c82 */ /* 0x000fe40008000000 */
[----:B------:R0:W-:Y:S02]  /*9830*/  UTMALDG.3D [UR8], [UR26], desc[UR14] ;  /* 0x00000e081a0075b4 */ /* 0x0001e40008011000 */
[----:B0-----:R-:W-:Y:S05]  /*9840*/  @P1 BRA `(.L_x_306) ;  /* 0xfffffffc00401947 */ /* 0x001fea000383ffff */
.L_x_303:
[----:B------:R-:W-:Y:S05]  /*9850*/  BSYNC B1 ;  /* 0x0000000000017941 */ /* 0x000fea0003800000 */
.L_x_302:
[----:B------:R-:W-:Y:S01]  /*9860*/  LOP3.LUT P1, RZ, R11, 0xff, RZ, 0xc0, !PT ;  /* 0x000000ff0bff7812 */ /* 0x000fe2000782c0ff */
[C---:B------:R-:W-:Y:S01]  /*9870*/  IMAD.IADD R6, R10.reuse, 0x1, R3 ;  /* 0x000000010a067824 */ /* 0x040fe200078e0203 */
[----:B------:R-:W-:Y:S01]  /*9880*/  ULDC.64 UR6, c[0x0][0x650] ;  /* 0x0001940000067ab9 */ /* 0x000fe20000000a00 */
[----:B------:R-:W-:Y:S01]  /*9890*/  ISETP.GE.U32.AND P2, PT, R10, 0x3, PT ;  /* 0x000000030a00780c */ /* 0x000fe20003f46070 */
[----:B------:R-:W-:Y:S01]  /*98a0*/  BSSY B1, `(.L_x_307) ;  /* 0x000006c000017945 */ /* 0x000fe20003800000 */
[----:B------:R-:W-:Y:S01]  /*98b0*/  IMAD.MOV.U32 R20, RZ, RZ, -0x1 ;  /* 0xffffffffff147424 */ /* 0x000fe200078e00ff */
[----:B------:R-:W-:Y:S01]  /*98c0*/  ISETP.GT.U32.AND P0, PT, R6, 0x2, PT ;  /* 0x000000020600780c */ /* 0x000fe20003f04070 */
[----:B------:R-:W-:Y:S01]  /*98d0*/  IMAD.MOV.U32 R7, RZ, RZ, -0x1 ;  /* 0xffffffffff077424 */ /* 0x000fe200078e00ff */
[----:B------:R-:W-:Y:S02]  /*98e0*/  PRMT R11, RZ, 0x7610, R11 ;  /* 0x00007610ff0b7816 */ /* 0x000fe4000000000b */
[----:B------:R-:W-:-:S03]  /*98f0*/  ISETP.LT.U32.AND P0, PT, R10, 0x3, P0 ;  /* 0x000000030a00780c */ /* 0x000fc60000701070 */
[----:B------:R-:W0:Y:S01]  /*9900*/  @P1 S2R R9, SR_CgaCtaId ;  /* 0x0000000000091919 */ /* 0x000e220000008800 */
[----:B------:R-:W-:-:S04]  /*9910*/  @P1 MOV R4, 0x400 ;  /* 0x0000040000041802 */ /* 0x000fc80000000f00 */
[----:B0-----:R-:W-:Y:S01]  /*9920*/  @P1 LEA R3, R9, R4, 0x18 ;  /* 0x0000000409031211 */ /* 0x001fe200078ec0ff */
[----:B------:R-:W-:-:S03]  /*9930*/  IMAD.WIDE.U32 R4, R6, -0x55555555, RZ ;  /* 0xaaaaaaab06047825 */ /* 0x000fc600078e00ff */
[----:B------:R0:W-:Y:S01]  /*9940*/  @P1 SYNCS.ARRIVE.TRANS64.A1T0 RZ, [R3+URZ+0x48], RZ ;  /* 0x000048ff03ff19a7 */ /* 0x0001e2000810003f */
[----:B------:R-:W-:Y:S02]  /*9950*/  IADD3 R16, P1, R16, UR22, RZ ;  /* 0x0000001610107c10 */ /* 0x000fe4000ff3e0ff */
[----:B------:R-:W-:Y:S02]  /*9960*/  SHF.R.U32.HI R5, RZ, 0x1, R5 ;  /* 0x00000001ff057819 */ /* 0x000fe40000011605 */
[----:B------:R-:W-:Y:S02]  /*9970*/  IADD3.X R17, R17, UR13, RZ, P1, !PT ;  /* 0x0000000d11117c10 */ /* 0x000fe40008ffe4ff */
[----:B------:R-:W-:Y:S02]  /*9980*/  PRMT R4, RZ, 0x7610, R4 ;  /* 0x00007610ff047816 */ /* 0x000fe40000000004 */
[----:B0-----:R-:W-:Y:S02]  /*9990*/  SEL R3, RZ, 0x1, !P0 ;  /* 0x00000001ff037807 */ /* 0x001fe40004000000 */
[----:B------:R-:W-:-:S02]  /*99a0*/  ISETP.GE.U32.AND P0, PT, R16, UR6, PT ;  /* 0x0000000610007c0c */ /* 0x000fc4000bf06070 */
[----:B------:R-:W-:Y:S01]  /*99b0*/  LOP3.LUT R0, R0, R3, RZ, 0x3c, !PT ;  /* 0x0000000300007212 */ /* 0x000fe200078e3cff */
[----:B------:R-:W-:Y:S01]  /*99c0*/  IMAD R3, R5, -0x3, R6 ;  /* 0xfffffffd05037824 */ /* 0x000fe200078e0206 */
[----:B------:R-:W-:Y:S01]  /*99d0*/  ISETP.GE.U32.AND.EX P0, PT, R17, UR7, PT, P0 ;  /* 0x0000000711007c0c */ /* 0x000fe2000bf06100 */
[----:B------:R-:W-:Y:S01]  /*99e0*/  IMAD.MOV.U32 R6, RZ, RZ, -0x1 ;  /* 0xffffffffff067424 */ /* 0x000fe200078e00ff */
[----:B------:R-:W-:-:S11]  /*99f0*/  @P2 LOP3.LUT R0, R0, 0x1, R5, 0x78, !PT ;  /* 0x0000000100002812 */ /* 0x000fd600078e7805 */
[----:B------:R-:W-:Y:S05]  /*9a00*/  @P0 BRA `(.L_x_308) ;  /* 0x0000000400540947 */ /* 0x000fea0003800000 */
[----:B------:R-:W0:Y:S01]  /*9a10*/  S2R R15, SR_CTAID.X ;  /* 0x00000000000f7919 */ /* 0x000e220000002500 */
[----:B------:R-:W-:Y:S01]  /*9a20*/  ULDC.64 UR6, c[0x0][0x628] ;  /* 0x00018a0000067ab9 */ /* 0x000fe20000000a00 */
[----:B------:R-:W-:Y:S01]  /*9a30*/  ULDC UR8, c[0x0][0x630] ;  /* 0x00018c0000087ab9 */ /* 0x000fe20000000800 */
[----:B------:R-:W-:Y:S01]  /*9a40*/  ISETP.NE.U32.AND P0, PT, RZ, UR6, PT ;  /* 0x00000006ff007c0c */ /* 0x000fe2000bf05070 */
[----:B------:R-:W1:Y:S01]  /*9a50*/  S2R R20, SR_CTAID.Y ;  /* 0x0000000000147919 */ /* 0x000e620000002600 */
[----:B------:R-:W-:Y:S01]  /*9a60*/  ULDC UR9, c[0x0][0x150] ;  /* 0x0000540000097ab9 */ /* 0x000fe20000000800 */
[----:B------:R-:W-:Y:S01]  /*9a70*/  IMAD.MOV.U32 R4, RZ, RZ, R16 ;  /* 0x000000ffff047224 */ /* 0x000fe200078e0010 */
[----:B------:R-:W-:Y:S01]  /*9a80*/  ISETP.NE.AND.EX P0, PT, RZ, UR7, PT, P0 ;  /* 0x00000007ff007c0c */ /* 0x000fe2000bf05300 */
[----:B------:R-:W-:Y:S01]  /*9a90*/  IMAD.MOV.U32 R5, RZ, RZ, R17 ;  /* 0x000000ffff057224 */ /* 0x000fe200078e0011 */
[----:B0-----:R-:W-:-:S11]  /*9aa0*/  I2FP.F32.U32 R22, R15 ;  /* 0x0000000f00167245 */ /* 0x001fd60000201000 */
[----:B------:R-:W-:Y:S05]  /*9ab0*/  @!P0 BRA `(.L_x_309) ;  /* 0x0000000000288947 */ /* 0x000fea0003800000 */
[----:B------:R-:W-:Y:S02]  /*9ac0*/  ULDC UR5, c[0x0][0x634] ;  /* 0x00018d0000057ab9 */ /* 0x000fe40000000800 */
[----:B------:R-:W-:-:S05]  /*9ad0*/  IADD3 R5, P0, R16, UR5, RZ ;  /* 0x0000000510057c10 */ /* 0x000fca000ff1e0ff */
[----:B------:R-:W-:-:S04]  /*9ae0*/  IMAD.X R21, RZ, RZ, R17, P0 ;  /* 0x000000ffff157224 */ /* 0x000fc800000e0611 */
[----:B------:R-:W-:-:S04]  /*9af0*/  IMAD.WIDE.U32 R6, R21, UR6, RZ ;  /* 0x0000000615067c25 */ /* 0x000fc8000f8e00ff */
[----:B------:R-:W-:-:S04]  /*9b00*/  IMAD.WIDE.U32 R6, P0, R5, UR7, R6 ;  /* 0x0000000705067c25 */ /* 0x000fc8000f800006 */
[----:B------:R-:W-:-:S04]  /*9b10*/  IMAD.WIDE.U32 R4, R5, UR6, RZ ;  /* 0x0000000605047c25 */ /* 0x000fc8000f8e00ff */
[----:B------:R-:W-:Y:S01]  /*9b20*/  IMAD.MOV.U32 R4, RZ, RZ, R7 ;  /* 0x000000ffff047224 */ /* 0x000fe200078e0007 */
[----:B------:R-:W-:Y:S01]  /*9b30*/  IADD3 RZ, P1, R5, R6, RZ ;  /* 0x0000000605ff7210 */ /* 0x000fe20007f3e0ff */
[----:B------:R-:W-:-:S04]  /*9b40*/  IMAD.X R5, RZ, RZ, RZ, P0 ;  /* 0x000000ffff057224 */ /* 0x000fc800000e06ff */
[----:B------:R-:W-:-:S08]  /*9b50*/  IMAD.WIDE.U32.X R4, R21, UR7, R4, P1 ;  /* 0x0000000715047c25 */ /* 0x000fd000088e0404 */
.L_x_309:
[--C-:B------:R-:W-:Y:S01]  /*9b60*/  SHF.R.U64 R14, R4, UR8, R5.reuse ;  /* 0x00000008040e7c19 */ /* 0x100fe20008001205 */
[----:B------:R-:W-:Y:S01]  /*9b70*/  FMUL R22, R22, UR9 ;  /* 0x0000000916167c20 */ /* 0x000fe20008400000 */
[----:B------:R-:W-:Y:S01]  /*9b80*/  SHF.R.U32.HI R4, RZ, UR8, R5 ;  /* 0x00000008ff047c19 */ /* 0x000fe20008011605 */
[----:B------:R-:W0:Y:S01]  /*9b90*/  LDC R6, c[0x0][0x144] ;  /* 0x00005100ff067b82 */ /* 0x000e220000000800 */
[----:B------:R-:W-:Y:S01]  /*9ba0*/  IADD3 R5, P0, RZ, -R14, RZ ;  /* 0x8000000eff057210 */ /* 0x000fe20007f1e0ff */
[----:B------:R-:W-:Y:S01]  /*9bb0*/  ULDC UR5, c[0x0][0x154] ;  /* 0x0000550000057ab9 */ /* 0x000fe20000000800 */
[----:B-1----:R-:W-:Y:S01]  /*9bc0*/  I2FP.F32.U32 R7, R20 ;  /* 0x0000001400077245 */ /* 0x002fe20000201000 */
[----:B------:R-:W1:Y:S01]  /*9bd0*/  F2I.U32.TRUNC.NTZ R22, R22 ;  /* 0x0000001600167305 */ /* 0x000e62000020f000 */
[----:B------:R-:W-:Y:S01]  /*9be0*/  ULDC.64 UR6, c[0x0][0x620] ;  /* 0x0001880000067ab9 */ /* 0x000fe20000000a00 */
[----:B------:R-:W-:Y:S01]  /*9bf0*/  IMAD.X R4, RZ, RZ, ~R4, P0 ;  /* 0x000000ffff047224 */ /* 0x000fe200000e0e04 */
[----:B------:R-:W-:Y:S01]  /*9c00*/  ISETP.NE.AND P2, PT, R2, 0x1, PT ;  /* 0x000000010200780c */ /* 0x000fe20003f45270 */
[----:B------:R-:W-:Y:S01]  /*9c10*/  FMUL R23, R7, UR5 ;  /* 0x0000000507177c20 */ /* 0x000fe20008400000 */
[----:B------:R-:W2:Y:S01]  /*9c20*/  LDC R25, c[0x0][0x148] ;  /* 0x00005200ff197b82 */ /* 0x000ea20000000800 */
[----:B------:R-:W-:Y:S01]  /*9c30*/  IMAD R4, R4, UR6, RZ ;  /* 0x0000000604047c24 */ /* 0x000fe2000f8e02ff */
[----:B------:R-:W-:-:S03]  /*9c40*/  ULDC UR5, c[0x0][0x618] ;  /* 0x0001860000057ab9 */ /* 0x000fc60000000800 */
[----:B------:R-:W3:Y:S01]  /*9c50*/  F2I.U32.TRUNC.NTZ R23, R23 ;  /* 0x0000001700177305 */ /* 0x000ee2000020f000 */
[C---:B------:R-:W-:Y:S02]  /*9c60*/  IMAD R7, R5.reuse, UR7, R4 ;  /* 0x0000000705077c24 */ /* 0x040fe4000f8e0204 */
[----:B------:R-:W-:Y:S01]  /*9c70*/  IMAD.WIDE.U32 R4, R5, UR6, R16 ;  /* 0x0000000605047c25 */ /* 0x000fe2000f8e0010 */
[----:B------:R-:W-:Y:S02]  /*9c80*/  ULDC.64 UR6, c[0x0][0x640] ;  /* 0x0001900000067ab9 */ /* 0x000fe40000000a00 */
[----:B------:R-:W-:Y:S01]  /*9c90*/  ISETP.NE.U32.AND P0, PT, RZ, UR6, PT ;  /* 0x00000006ff007c0c */ /* 0x000fe2000bf05070 */
[----:B------:R-:W-:Y:S02]  /*9ca0*/  IMAD.IADD R5, R5, 0x1, R7 ;  /* 0x0000000105057824 */ /* 0x000fe400078e0207 */
[----:B-1----:R-:W-:Y:S01]  /*9cb0*/  IMAD.MOV R22, RZ, RZ, -R22 ;  /* 0x000000ffff167224 */ /* 0x002fe200078e0a16 */
[----:B------:R-:W-:-:S02]  /*9cc0*/  ISETP.NE.AND.EX P0, PT, RZ, UR7, PT, P0 ;  /* 0x00000007ff007c0c */ /* 0x000fc4000bf05300 */
[----:B------:R-:W-:Y:S01]  /*9cd0*/  SHF.R.U64 R21, R4, UR5, R5 ;  /* 0x0000000504157c19 */ /* 0x000fe20008001205 */
[----:B0-----:R-:W-:Y:S01]  /*9ce0*/  IMAD R15, R6, R22, R15 ;  /* 0x00000016060f7224 */ /* 0x001fe200078e020f */
[----:B------:R-:W-:Y:S01]  /*9cf0*/  SHF.R.U32.HI R4, RZ, UR5, R5 ;  /* 0x00000005ff047c19 */ /* 0x000fe20008011605 */
[----:B------:R-:W-:Y:S01]  /*9d00*/  ULDC UR5, c[0x0][0x608] ;  /* 0x0001820000057ab9 */ /* 0x000fe20000000800 */
[----:B---3--:R-:W-:Y:S02]  /*9d10*/  IMAD.MOV R6, RZ, RZ, -R23 ;  /* 0x000000ffff067224 */ /* 0x008fe400078e0a17 */
[--C-:B------:R-:W-:Y:S02]  /*9d20*/  SHF.R.U64 R22, R21, UR5, R4.reuse ;  /* 0x0000000515167c19 */ /* 0x100fe40008001204 */
[----:B------:R-:W-:Y:S01]  /*9d30*/  SHF.R.U32.HI R5, RZ, UR5, R4 ;  /* 0x00000005ff057c19 */ /* 0x000fe20008011604 */
[----:B------:R-:W-:Y:S01]  /*9d40*/  ULDC UR5, c[0x0][0x658] ;  /* 0x0001960000057ab9 */ /* 0x000fe20000000800 */
[----:B--2---:R-:W-:-:S02]  /*9d50*/  @P2 IMAD R15, R25, R6, R20 ;  /* 0x00000006190f2224 */ /* 0x004fc400078e0214 */
[--C-:B------:R-:W-:Y:S02]  /*9d60*/  SHF.R.U64 R20, R22, UR5, R5.reuse ;  /* 0x0000000516147c19 */ /* 0x100fe40008001205 */
[----:B------:R-:W-:-:S03]  /*9d70*/  SHF.R.U32.HI R23, RZ, UR5, R5 ;  /* 0x00000005ff177c19 */ /* 0x000fc60008011605 */
[----:B------:R-:W-:Y:S02]  /*9d80*/  IMAD.MOV.U32 R6, RZ, RZ, R20 ;  /* 0x000000ffff067224 */ /* 0x000fe400078e0014 */
[----:B------:R-:W-:Y:S01]  /*9d90*/  IMAD.MOV.U32 R5, RZ, RZ, R23 ;  /* 0x000000ffff057224 */ /* 0x000fe200078e0017 */
[----:B------:R-:W-:Y:S06]  /*9da0*/  @!P0 BRA `(.L_x_310) ;  /* 0x00000000002c8947 */ /* 0x000fec0003800000 */
        /* <DEDUP_REMOVED lines=9> */
[----:B------:R-:W-:-:S04]  /*9e40*/  IMAD.WIDE.U32.X R4, R23, UR7, R4, P1 ;  /* 0x0000000717047c25 */ /* 0x000fc800088e0404 */
[----:B------:R-:W-:-:S07]  /*9e50*/  IMAD.MOV.U32 R6, RZ, RZ, R4 ;  /* 0x000000ffff067224 */ /* 0x000fce00078e0004 */
.L_x_310:
[----:B------:R-:W-:Y:S01]  /*9e60*/  ULDC UR5, c[0x0][0x648] ;  /* 0x0001920000057ab9 */ /* 0x000fe20000000800 */
[----:B------:R-:W-:Y:S01]  /*9e70*/  LOP3.LUT R4, R22, UR16, RZ, 0xc0, !PT ;  /* 0x0000001016047c12 */ /* 0x000fe2000f8ec0ff */
[----:B------:R-:W-:Y:S01]  /*9e80*/  ULDC UR6, c[0x0][0x610] ;  /* 0x0001840000067ab9 */ /* 0x000fe20000000800 */
[----:B------:R-:W-:Y:S01]  /*9e90*/  SHF.R.U64 R5, R6, UR5, R5 ;  /* 0x0000000506057c19 */ /* 0x000fe20008001205 */
[----:B------:R-:W-:Y:S01]  /*9ea0*/  ULDC UR5, c[0x0][0x638] ;  /* 0x00018e0000057ab9 */ /* 0x000fe20000000800 */
[----:B------:R-:W-:Y:S01]  /*9eb0*/  LOP3.LUT R21, R21, UR4, RZ, 0xc0, !PT ;  /* 0x0000000415157c12 */ /* 0x000fe2000f8ec0ff */
[----:B------:R-:W-:Y:S02]  /*9ec0*/  IMAD.MOV.U32 R6, RZ, RZ, R14 ;  /* 0x000000ffff067224 */ /* 0x000fe400078e000e */
[----:B------:R-:W-:Y:S02]  /*9ed0*/  IMAD.MOV R7, RZ, RZ, -R5 ;  /* 0x000000ffff077224 */ /* 0x000fe400078e0a05 */
[----:B------:R-:W-:-:S02]  /*9ee0*/  IMAD R4, R5, UR17, R4 ;  /* 0x0000001105047c24 */ /* 0x000fc4000f8e0204 */
[----:B------:R-:W-:Y:S01]  /*9ef0*/  IMAD R20, R7, UR5, R20 ;  /* 0x0000000507147c24 */ /* 0x000fe2000f8e0214 */
[----:B------:R-:W-:Y:S01]  /*9f00*/  ULDC UR5, c[0x0][0x600] ;  /* 0x0001800000057ab9 */ /* 0x000fe20000000800 */
[----:B------:R-:W-:Y:S02]  /*9f10*/  IMAD R15, R4, UR6, R15 ;  /* 0x00000006040f7c24 */ /* 0x000fe4000f8e020f */
[----:B------:R-:W-:Y:S02]  /*9f20*/  IMAD R20, R20, UR5, R21 ;  /* 0x0000000514147c24 */ /* 0x000fe4000f8e0215 */
[----:B------:R-:W-:-:S03]  /*9f30*/  IMAD.MOV.U32 R4, RZ, RZ, 0x1 ;  /* 0x00000001ff047424 */ /* 0x000fc600078e00ff */
[----:B------:R-:W-:Y:S02]  /*9f40*/  SEL R7, R20, R15, !P2 ;  /* 0x0000000f14077207 */ /* 0x000fe40005000000 */
[----:B------:R-:W-:-:S07]  /*9f50*/  SEL R20, R15, R20, !P2 ;  /* 0x000000140f147207 */ /* 0x000fce0005000000 */
.L_x_308:
[----:B------:R-:W-:Y:S05]  /*9f60*/  BSYNC B1 ;  /* 0x0000000000017941 */ /* 0x000fea0003800000 */
.L_x_307:
[----:B------:R-:W-:-:S13]  /*9f70*/  LOP3.LUT P0, RZ, R4, 0xff, RZ, 0xc0, !PT ;  /* 0x000000ff04ff7812 */ /* 0x000fda000780c0ff */
[----:B------:R-:W-:Y:S05]  /*9f80*/  @P0 BRA `(.L_x_311) ;  /* 0xfffffff400380947 */ /* 0x000fea000383ffff */
[----:B------:R-:W-:Y:S05]  /*9f90*/  BSYNC B0 ;  /* 0x0000000000007941 */ /* 0x000fea0003800000 */
.L_x_300:
[----:B------:R-:W-:-:S03]  /*9fa0*/  UMOV UR5, 0xffffffff ;  /* 0xffffffff00057882 */ /* 0x000fc60000000000 */
[----:B------:R-:W-:Y:S05]  /*9fb0*/  BRA.DIV UR5, `(.L_x_312) ;  /* 0x0000000205f07947 */ /* 0x000fea000b800000 */
[----:B------:R-:W-:-:S13]  /*9fc0*/  ELECT P6, URZ, PT ;  /* 0x00000000003f782f */ /* 0x000fda00038c0000 */
.L_x_325:
[----:B------:R-:W-:Y:S04]  /*9fd0*/  BSSY B0, `(.L_x_313) ;  /* 0x0000022000007945 */ /* 0x000fe80003800000 */
[----:B------:R-:W-:Y:S05]  /*9fe0*/  @!P6 BRA `(.L_x_314) ;  /* 0x000000000080e947 */ /* 0x000fea0003800000 */
[----:B------:R-:W-:-:S04]  /*9ff0*/  LOP3.LUT R19, R19, 0x2, RZ, 0xfc, !PT ;  /* 0x0000000213137812 */ /* 0x000fc800078efcff */
[----:B------:R-:W-:-:S13]  /*a000*/  ISETP.NE.AND P0, PT, R19, 0x3, PT ;  /* 0x000000031300780c */ /* 0x000fda0003f05270 */
[----:B------:R-:W-:Y:S05]  /*a010*/  @!P0 BRA `(.L_x_315) ;  /* 0x0000000000048947 */ /* 0x000fea0003800000 */
[----:B------:R-:W-:Y:S01]  /*a020*/  BPT.TRAP 0x1 ;  /* 0x000000040000795c */ /* 0x000fe20000300000 */
.L_x_315:
[----:B------:R-:W0:Y:S01]  /*a030*/  S2R R5, SR_CgaCtaId ;  /* 0x0000000000057919 */ /* 0x000e220000008800 */
[----:B------:R-:W-:Y:S02]  /*a040*/  MOV R2, 0x400 ;  /* 0x0000040000027802 */ /* 0x000fe40000000f00 */
[----:B------:R-:W-:Y:S02]  /*a050*/  SHF.L.U32 R4, R0, 0x1f, RZ ;  /* 0x0000001f00047819 */ /* 0x000fe400000006ff */
[----:B0-----:R-:W-:-:S05]  /*a060*/  LEA R2, R5, R2, 0x18 ;  /* 0x0000000205027211 */ /* 0x001fca00078ec0ff */
[----:B------:R-:W-:-:S04]  /*a070*/  VIADD R2, R2, 0x18 ;  /* 0x0000001802027836 */ /* 0x000fc80000000000 */
[C---:B------:R-:W-:Y:S02]  /*a080*/  IMAD R7, R3.reuse, 0x8, R2 ;  /* 0x0000000803077824 */ /* 0x040fe400078e0202 */
[----:B------:R-:W-:Y:S02]  /*a090*/  VIADD R3, R3, 0x1 ;  /* 0x0000000103037836 */ /* 0x000fe40000000000 */
[----:B------:R-:W0:Y:S03]  /*a0a0*/  SYNCS.PHASECHK.TRANS64.TRYWAIT P0, [R7+URZ], R4 ;  /* 0x00000004070075a7 */ /* 0x000e26000800017f */
[----:B------:R-:W-:-:S04]  /*a0b0*/  ISETP.NE.AND P1, PT, R3, 0x3, PT ;  /* 0x000000030300780c */ /* 0x000fc80003f25270 */
[----:B------:R-:W-:Y:S02]  /*a0c0*/  SEL R5, RZ, 0x1, P1 ;  /* 0x00000001ff057807 */ /* 0x000fe40000800000 */
[----:B------:R-:W-:Y:S02]  /*a0d0*/  SEL R3, R3, RZ, P1 ;  /* 0x000000ff03037207 */ /* 0x000fe40000800000 */
[----:B------:R-:W-:-:S03]  /*a0e0*/  LOP3.LUT R9, R0, R5, RZ, 0x3c, !PT ;  /* 0x0000000500097212 */ /* 0x000fc600078e3cff */
[----:B------:R-:W-:Y:S01]  /*a0f0*/  IMAD R6, R3, 0x8, R2 ;  /* 0x0000000803067824 */ /* 0x000fe200078e0202 */
[----:B------:R-:W-:Y:S01]  /*a100*/  SHF.L.U32 R5, R9, 0x1f, RZ ;  /* 0x0000001f09057819 */ /* 0x000fe200000006ff */
[----:B0-----:R-:W-:Y:S06]  /*a110*/  @!P0 BRA `(.L_x_316) ;  /* 0x0000000000b88947 */ /* 0x001fec0003800000 */
.L_x_326:
[----:B------:R-:W1:Y:S01]  /*a120*/  SYNCS.PHASECHK.TRANS64.TRYWAIT P0, [R6+URZ], R5 ;  /* 0x00000005060075a7 */ /* 0x000e62000800017f */
[----:B------:R-:W-:-:S05]  /*a130*/  VIADD R0, R3, 0x1 ;  /* 0x0000000103007836 */ /* 0x000fca0000000000 */
[----:B------:R-:W-:-:S04]  /*a140*/  ISETP.NE.AND P1, PT, R0, 0x3, PT ;  /* 0x000000030000780c */ /* 0x000fc80003f25270 */
[----:B0-----:R-:W-:Y:S02]  /*a150*/  SEL R4, RZ, 0x1, P1 ;  /* 0x00000001ff047807 */ /* 0x001fe40000800000 */
[----:B------:R-:W-:Y:S02]  /*a160*/  SEL R3, R0, RZ, P1 ;  /* 0x000000ff00037207 */ /* 0x000fe40000800000 */
[----:B------:R-:W-:Y:S01]  /*a170*/  LOP3.LUT R0, R9, R4, RZ, 0x3c, !PT ;  /* 0x0000000409007212 */ /* 0x000fe200078e3cff */
[----:B-1----:R-:W-:Y:S06]  /*a180*/  @!P0 BRA `(.L_x_317) ;  /* 0x0000000000b08947 */ /* 0x002fec0003800000 */
.L_x_327:
[----:B------:R-:W-:Y:S01]  /*a190*/  IMAD R3, R3, 0x8, R2 ;  /* 0x0000000803037824 */ /* 0x000fe200078e0202 */
[----:B------:R-:W-:-:S07]  /*a1a0*/  SHF.L.U32 R0, R0, 0x1f, RZ ;  /* 0x0000001f00007819 */ /* 0x000fce00000006ff */
.L_x_318:
[----:B-1----:R1:W2:Y:S02]  /*a1b0*/  SYNCS.PHASECHK.TRANS64.TRYWAIT P0, [R3+URZ], R0 ;  /* 0x00000000030075a7 */ /* 0x0022a4000800017f */
[----:B--2---:R-:W-:Y:S05]  /*a1c0*/  @!P0 NANOSLEEP.SYNCS 0x989680 ;  /* 0x009896800000895d */ /* 0x004fea0003900000 */
[----:B------:R-:W2:Y:S02]  /*a1d0*/  @!P0 SYNCS.PHASECHK.TRANS64 P0, [R3+URZ], R0 ;  /* 0x00000000030085a7 */ /* 0x000ea4000800007f */
[----:B--2---:R-:W-:Y:S05]  /*a1e0*/  @!P0 BRA `(.L_x_318) ;  /* 0xfffffffc00f08947 */ /* 0x004fea000383ffff */
.L_x_314:
[----:B------:R-:W-:Y:S05]  /*a1f0*/  BSYNC B0 ;  /* 0x0000000000007941 */ /* 0x000fea0003800000 */
.L_x_313:
[----:B------:R-:W-:Y:S05]  /*a200*/  EXIT ;  /* 0x000000000000794d */ /* 0x000fea0003800000 */
.L_x_21:
[----:B---3--:R3:W4:Y:S02]  /*a210*/  SYNCS.PHASECHK.TRANS64.TRYWAIT P1, [R3+URZ], R0 ;  /* 0x00000000030075a7 */ /* 0x008724000802017f */
[----:B----4-:R-:W-:Y:S05]  /*a220*/  @!P1 NANOSLEEP.SYNCS 0x989680 ;  /* 0x009896800000995d */ /* 0x010fea0003900000 */
[----:B------:R-:W4:Y:S02]  /*a230*/  @!P1 SYNCS.PHASECHK.TRANS64 P1, [R3+URZ], R0 ;  /* 0x00000000030095a7 */ /* 0x000f24000802007f */
[----:B----4-:R-:W-:Y:S05]  /*a240*/  @!P1 BRA `(.L_x_21) ;  /* 0xfffffffc00f09947 */ /* 0x010fea000383ffff */
[----:B------:R-:W-:Y:S05]  /*a250*/  BRA `(.L_x_20) ;  /* 0xffffff7000907947 */ /* 0x000fea000383ffff */
.L_x_26:
[----:B-1----:R1:W2:Y:S02]  /*a260*/  SYNCS.PHASECHK.TRANS64.TRYWAIT P1, [R5+URZ], R4 ;  /* 0x00000004050075a7 */ /* 0x0022a4000802017f */
[----:B--2---:R-:W-:Y:S05]  /*a270*/  @!P1 NANOSLEEP.SYNCS 0x989680 ;  /* 0x009896800000995d */ /* 0x004fea0003900000 */
[----:B------:R-:W2:Y:S02]  /*a280*/  @!P1 SYNCS.PHASECHK.TRANS64 P1, [R5+URZ], R4 ;  /* 0x00000004050095a7 */ /* 0x000ea4000802007f */
[----:B--2---:R-:W-:Y:S05]  /*a290*/  @!P1 BRA `(.L_x_26) ;  /* 0xfffffffc00f09947 */ /* 0x004fea000383ffff */
[----:B------:R-:W-:Y:S05]  /*a2a0*/  BRA `(.L_x_25) ;  /* 0xffffff7400cc7947 */ /* 0x000fea000383ffff */
.L_x_301:
[----:B------:R-:W-:Y:S01]  /*a2b0*/  BSSY B1, `(.L_x_319) ;  /* 0x0000006000017945 */ /* 0x000fe20003800000 */
[----:B------:R-:W-:-:S07]  /*a2c0*/  IMAD.MOV.U32 R15, RZ, RZ, -0x1 ;  /* 0xffffffffff0f7424 */ /* 0x000fce00078e00ff */
[----:B------:R-:W-:Y:S05]  /*a2d0*/  WARPSYNC.COLLECTIVE R15, `(.L_x_320) ;  /* 0x000000000f0c7348 */ /* 0x000fea0003c00000 */
[----:B------:R-:W-:Y:S02]  /*a2e0*/  ELECT P6, UR62, PT ;  /* 0x00000000003e782f */ /* 0x000fe400038c0000 */
[----:B------:R-:W-:Y:S01]  /*a2f0*/  MOV R14, UR62 ;  /* 0x0000003e000e7c02 */ /* 0x000fe20008000f00 */
[----:B------:R-:W-:Y:S10]  /*a300*/  ENDCOLLECTIVE ;  /* 0x000000000000791b */ /* 0x000ff40003800000 */
.L_x_320:
[----:B------:R-:W-:Y:S05]  /*a310*/  BSYNC B1 ;  /* 0x0000000000017941 */ /* 0x000fea0003800000 */
.L_x_319:
[----:B------:R-:W-:Y:S05]  /*a320*/  BRA `(.L_x_321) ;  /* 0xfffffff0005c7947 */ /* 0x000fea000383ffff */
.L_x_304:
[----:B0-----:R0:W1:Y:S02]  /*a330*/  SYNCS.PHASECHK.TRANS64.TRYWAIT P0, [R23+URZ+0x18], R14 ;  /* 0x0000180e170075a7 */ /* 0x001064000800017f */
[----:B-1----:R-:W-:Y:S05]  /*a340*/  @!P0 NANOSLEEP.SYNCS 0x989680 ;  /* 0x009896800000895d */ /* 0x002fea0003900000 */
[----:B------:R-:W1:Y:S02]  /*a350*/  @!P0 SYNCS.PHASECHK.TRANS64 P0, [R23+URZ+0x18], R14 ;  /* 0x0000180e170085a7 */ /* 0x000e64000800007f */
[----:B-1----:R-:W-:Y:S05]  /*a360*/  @!P0 BRA `(.L_x_304) ;  /* 0xfffffffc00f08947 */ /* 0x002fea000383ffff */
[----:B------:R-:W-:Y:S05]  /*a370*/  BRA `(.L_x_322) ;  /* 0xfffffff0009c7947 */ /* 0x000fea000383ffff */
.L_x_312:
[----:B------:R-:W-:Y:S01]  /*a380*/  BSSY B0, `(.L_x_323) ;  /* 0x0000006000007945 */ /* 0x000fe20003800000 */
[----:B------:R-:W-:-:S07]  /*a390*/  IMAD.MOV.U32 R15, RZ, RZ, -0x1 ;  /* 0xffffffffff0f7424 */ /* 0x000fce00078e00ff */
[----:B------:R-:W-:Y:S05]  /*a3a0*/  WARPSYNC.COLLECTIVE R15, `(.L_x_324) ;  /* 0x000000000f0c7348 */ /* 0x000fea0003c00000 */
[----:B------:R-:W-:Y:S02]  /*a3b0*/  ELECT P6, UR62, PT ;  /* 0x00000000003e782f */ /* 0x000fe400038c0000 */
[----:B------:R-:W-:Y:S01]  /*a3c0*/  MOV R14, UR62 ;  /* 0x0000003e000e7c02 */ /* 0x000fe20008000f00 */
[----:B------:R-:W-:Y:S10]  /*a3d0*/  ENDCOLLECTIVE ;  /* 0x000000000000791b */ /* 0x000ff40003800000 */
.L_x_324:
[----:B------:R-:W-:Y:S05]  /*a3e0*/  BSYNC B0 ;  /* 0x0000000000007941 */ /* 0x000fea0003800000 */
.L_x_323:
[----:B------:R-:W-:Y:S05]  /*a3f0*/  BRA `(.L_x_325) ;  /* 0xfffffff800f47947 */ /* 0x000fea000383ffff */
.L_x_316:
[----:B0-----:R0:W1:Y:S02]  /*a400*/  SYNCS.PHASECHK.TRANS64.TRYWAIT P0, [R7+URZ], R4 ;  /* 0x00000004070075a7 */ /* 0x001064000800017f */
[----:B-1----:R-:W-:Y:S05]  /*a410*/  @!P0 NANOSLEEP.SYNCS 0x989680 ;  /* 0x009896800000895d */ /* 0x002fea0003900000 */
[----:B------:R-:W1:Y:S02]  /*a420*/  @!P0 SYNCS.PHASECHK.TRANS64 P0, [R7+URZ], R4 ;  /* 0x00000004070085a7 */ /* 0x000e64000800007f */
[----:B-1----:R-:W-:Y:S05]  /*a430*/  @!P0 BRA `(.L_x_316) ;  /* 0xfffffffc00f08947 */ /* 0x002fea000383ffff */
[----:B------:R-:W-:Y:S05]  /*a440*/  BRA `(.L_x_326) ;  /* 0xfffffffc00347947 */ /* 0x000fea000383ffff */
.L_x_317:
[----:B0-----:R0:W1:Y:S02]  /*a450*/  SYNCS.PHASECHK.TRANS64.TRYWAIT P0, [R6+URZ], R5 ;  /* 0x00000005060075a7 */ /* 0x001064000800017f */
[----:B-1----:R-:W-:Y:S05]  /*a460*/  @!P0 NANOSLEEP.SYNCS 0x989680 ;  /* 0x009896800000895d */ /* 0x002fea0003900000 */
[----:B------:R-:W1:Y:S02]  /*a470*/  @!P0 SYNCS.PHASECHK.TRANS64 P0, [R6+URZ], R5 ;  /* 0x00000005060085a7 */ /* 0x000e64000800007f */
[----:B-1----:R-:W-:Y:S05]  /*a480*/  @!P0 BRA `(.L_x_317) ;  /* 0xfffffffc00f08947 */ /* 0x002fea000383ffff */
[----:B------:R-:W-:Y:S05]  /*a490*/  BRA `(.L_x_327) ;  /* 0xfffffffc003c7947 */ /* 0x000fea000383ffff */
.L_x_328:
[----:B------:R-:W-:-:S00]  /*a4a0*/  BRA `(.L_x_328) ;  /* 0xfffffffc00fc7947 */ /* 0x000fc0000383ffff */
[----:B------:R-:W-:-:S00]  /*a4b0*/  NOP ;  /* 0x0000000000007918 */ /* 0x000fc00000000000 */
        /* <DEDUP_REMOVED lines=12> */
.L_x_329:


//--------------------- .nv.global.init           --------------------------
	.section	.nv.global.init,"aw",@progbits
.nv.global.init:
	.type		$str$22,@object
	.size		$str$22,($str$23 - $str$22)
$str$22:
        /*0000*/ 	.byte	0x6b, 0x5f, 0x74, 0x69, 0x6c, 0x65, 0x5f, 0x63, 0x6f, 0x75, 0x6e, 0x74, 0x20, 0x3e, 0x3d, 0x20
        /*0010*/ 	.byte	0x31, 0x00
	.type		$str$23,@object
	.size		$str$23,(__unnamed_1 - $str$23)
$str$23:
        /*0012*/ 	.byte	0x2f, 0x74, 0x6d, 0x70, 0x2f, 0x63, 0x75, 0x74, 0x6c, 0x61, 0x73, 0x73, 0x5f, 0x73, 0x77, 0x65
        /*0022*/ 	.byte	0x65, 0x70, 0x5f, 0x73, 0x72, 0x63, 0x2f, 0x69, 0x6e, 0x63, 0x6c, 0x75, 0x64, 0x65, 0x2f, 0x63
        /*0032*/ 	.byte	0x75, 0x74, 0x6c, 0x61, 0x73, 0x73, 0x2f, 0x67, 0x65, 0x6d, 0x6d, 0x2f, 0x63, 0x6f, 0x6c, 0x6c
        /*0042*/ 	.byte	0x65, 0x63, 0x74, 0x69, 0x76, 0x65, 0x2f, 0x73, 0x6d, 0x39, 0x30, 0x5f, 0x6d, 0x6d, 0x61, 0x5f
        /*0052*/ 	.byte	0x74, 0x6d, 0x61, 0x5f, 0x67, 0x6d, 0x6d, 0x61, 0x5f, 0x73, 0x73, 0x5f, 0x77, 0x61, 0x72, 0x70
        /*0062*/ 	.byte	0x73, 0x70, 0x65, 0x63, 0x69, 0x61, 0x6c, 0x69, 0x7a, 0x65, 0x64, 0x2e, 0x68, 0x70, 0x70, 0x00
	.type		__unnamed_1,@object
	.size		__unnamed_1,(.L_0 - __unnamed_1)
__unnamed_1:
        /*0072*/ 	.byte	0x76, 0x6f, 0x69, 0x64, 0x20, 0x63, 0x75, 0x74, 0x6c, 0x61, 0x73, 0x73, 0x3a, 0x3a, 0x67, 0x65
        /* <DEDUP_REMOVED lines=173> */
.L_0:


//--------------------- .nv.shared._ZN7cutlass13device_kernelINS_4gemm6kernel13GemmUniversalIN4cute5tupleIJiiiiEEENS1_10collective13CollectiveMmaINS1_34MainloopSm90TmaGmmaWarpSpecializedILi3ENS5_IJNS4_1CILi1EEENSA_ILi2EEESB_EEENS1_35KernelTmaWarpSpecializedCooperativeEEENS5_IJNSA_ILi256EEENSA_ILi128EEESH_EEEaNS5_IJlSB_lEEEaSJ_NS4_8TiledMMAINS4_8MMA_AtomIJNS4_4SM904GMMA27MMA_64x128x32_S32S8S8_SS_TNEEEENS4_6LayoutINS5_IJSC_SB_SB_EEENS5_IJSB_NSA_ILi0EEESS_EEEEENS5_IJNS4_10UnderscoreESV_SV_EEEEENS4_23SM90_TMA_LOAD_MULTICASTENS4_14ComposedLayoutINS4_7SwizzleILi3ELi4ELi3EEENS4_18smem_ptr_flag_bitsILi8EEENSQ_INS5_IJNSA_ILi8EEESH_EEENS5_IJSH_SB_EEEEEEEvNS4_8identityENS4_13SM90_TMA_LOADES18_vS19_EENS_8epilogue10collective6detail29Sm90TmaWarpSpecializedAdapterINS1D_15DefaultEpilogueIaSJ_SJ_NS1C_6thread17LinearCombinationIaLi1EiiLNS1H_9ScaleType4KindE0ELNS_15FloatRoundStyleE2EaEENS1_15EpilogueDefaultEEEEEvvEEEEvNT_6ParamsE --------------------------
	.section	.nv.shared._ZN7cutlass13device_kernelINS_4gemm6kernel13GemmUniversalIN4cute5tupleIJiiiiEEENS1_10collective13CollectiveMmaINS1_34MainloopSm90TmaGmmaWarpSpecializedILi3ENS5_IJNS4_1CILi1EEENSA_ILi2EEESB_EEENS1_35KernelTmaWarpSpecializedCooperativeEEENS5_IJNSA_ILi256EEENSA_ILi128EEESH_EEEaNS5_IJlSB_lEEEaSJ_NS4_8TiledMMAINS4_8MMA_AtomIJNS4_4SM904GMMA27MMA_64x128x32_S32S8S8_SS_TNEEEENS4_6LayoutINS5_IJSC_SB_SB_EEENS5_IJSB_NSA_ILi0EEESS_EEEEENS5_IJNS4_10UnderscoreESV_SV_EEEEENS4_23SM90_TMA_LOAD_MULTICASTENS4_14ComposedLayoutINS4_7SwizzleILi3ELi4ELi3EEENS4_18smem_ptr_flag_bitsILi8EEENSQ_INS5_IJNSA_ILi8EEESH_EEENS5_IJSH_SB_EEEEEEEvNS4_8identityENS4_13SM90_TMA_LOADES18_vS19_EENS_8epilogue10collective6detail29Sm90TmaWarpSpecializedAdapterINS1D_15DefaultEpilogueIaSJ_SJ_NS1C_6thread17LinearCombinationIaLi1EiiLNS1H_9ScaleType4KindE0ELNS_15FloatRoundStyleE2EaEENS1_15EpilogueDefaultEEEEEvvEEEEvNT_6ParamsE,"aw",@nobits
	.sectionflags	@""
	.align	16
	.zero		1024


//--------------------- .nv.shared.reserved.0     --------------------------
	.section	.nv.shared.reserved.0,"aw",@nobits
	.weak		__nv_reservedSMEM_offset_0_alias
	.size		__nv_reservedSMEM_offset_0_alias, 0, 0
	.other		__nv_reservedSMEM_offset_0_alias,@"STO_CUDA_RESERVED_SHARED STV_DEFAULT"
__nv_reservedSMEM_offset_0_alias:
	.zero		0


//--------------------- .nv.global                --------------------------
	.section	.nv.global,"aw",@nobits
.nv.global:
	.type		_ZN39_INTERNAL_1d28228a_4_k_cu_dd1749cd_57724cute1_E,@object
	.size		_ZN39_INTERNAL_1d28228a_4_k_cu_dd1749cd_57724cute1_E,(_ZN39_INTERNAL_1d28228a_4_k_cu_dd1749cd_57724cuda3std3__45__cpo6cbeginE - _ZN39_INTERNAL_1d28228a_4_k_cu_dd1749cd_57724cute1_E)
_ZN39_INTERNAL_1d28228a_4_k_cu_dd1749cd_57724cute1_E:
	.zero		1
	.type		_ZN39_INTERNAL_1d28228a_4_k_cu_dd1749cd_57724cuda3std3__45__cpo6cbeginE,@object
	.size		_ZN39_INTERNAL_1d28228a_4_k_cu_dd1749cd_57724cuda3std3__45__cpo6cbeginE,(_ZN39_INTERNAL_1d28228a_4_k_cu_dd1749cd_57724cuda3std3__48in_placeE - _ZN39_INTERNAL_1d28228a_4_k_cu_dd1749cd_57724cuda3std3__45__cpo6cbeginE)
_ZN39_INTERNAL_1d28228a_4_k_cu_dd1749cd_57724cuda3std3__45__cpo6cbeginE:
	.zero		1
	.type		_ZN39_INTERNAL_1d28228a_4_k_cu_dd1749cd_57724cuda3std3__48in_placeE,@object
	.size		_ZN39_INTERNAL_1d28228a_4_k_cu_dd1749cd_57724cuda3std3__48in_placeE,(_ZN39_INTERNAL_1d28228a_4_k_cu_dd1749cd_57724cuda3std6ranges3__45__cpo9iter_moveE - _ZN39_INTERNAL_1d28228a_4_k_cu_dd1749cd_57724cuda3std3__48in_placeE)
_ZN39_INTERNAL_1d28228a_4_k_cu_dd1749cd_57724cuda3std3__48in_placeE:
	.zero		1
	.type		_ZN39_INTERNAL_1d28228a_4_k_cu_dd1749cd_57724cuda3std6ranges3__45__cpo9iter_moveE,@object
	.size		_ZN39_INTERNAL_1d28228a_4_k_cu_dd1749cd_57724cuda3std6ranges3__45__cpo9iter_moveE,(_ZN39_INTERNAL_1d28228a_4_k_cu_dd1749cd_57724cuda3std3__45__cpo5beginE - _ZN39_INTERNAL_1d28228a_4_k_cu_dd1749cd_57724cuda3std6ranges3__45__cpo9iter_moveE)
_ZN39_INTERNAL_1d28228a_4_k_cu_dd1749cd_57724cuda3std6ranges3__45__cpo9iter_moveE:
	.zero		1
	.type		_ZN39_INTERNAL_1d28228a_4_k_cu_dd1749cd_57724cuda3std3__45__cpo5beginE,@object
	.size		_ZN39_INTERNAL_1d28228a_4_k_cu_dd1749cd_57724cuda3std3__45__cpo5beginE,(_ZN39_INTERNAL_1d28228a_4_k_cu_dd1749cd_57724cuda3std3__441_GLOBAL__N__1d28228a_4_k_cu_dd1749cd_57726ignoreE - _ZN39_INTERNAL_1d28228a_4_k_cu_dd1749cd_57724cuda3std3__45__cpo5beginE)
_ZN39_INTERNAL_1d28228a_4_k_cu_dd1749cd_57724cuda3std3__45__cpo5beginE:
	.zero		1
	.type		_ZN39_INTERNAL_1d28228a_4_k_cu_dd1749cd_57724cuda3std3__441_GLOBAL__N__1d28228a_4_k_cu_dd1749cd_57726ignoreE,@object
	.size		_ZN39_INTERNAL_1d28228a_4_k_cu_dd1749cd_57724cuda3std3__441_GLOBAL__N__1d28228a_4_k_cu_dd1749cd_57726ignoreE,(_ZN39_INTERNAL_1d28228a_4_k_cu_dd1749cd_57724cute7productE - _ZN39_INTERNAL_1d28228a_4_k_cu_dd1749cd_57724cuda3std3__441_GLOBAL__N__1d28228a_4_k_cu_dd1749cd_57726ignoreE)
_ZN39_INTERNAL_1d28228a_4_k_cu_dd1749cd_57724cuda3std3__441_GLOBAL__N__1d28228a_4_k_cu_dd1749cd_57726ignoreE:
	.zero		1
	.type		_ZN39_INTERNAL_1d28228a_4_k_cu_dd1749cd_57724cute7productE,@object
	.size		_ZN39_INTERNAL_1d28228a_4_k_cu_dd1749cd_57724cute7productE,(_ZN39_INTERNAL_1d28228a_4_k_cu_dd1749cd_57724cuda3std3__45__cpo3endE - _ZN39_INTERNAL_1d28228a_4_k_cu_dd1749cd_57724cute7productE)
_ZN39_INTERNAL_1d28228a_4_k_cu_dd1749cd_57724cute7productE:
	.zero		1
	.type		_ZN39_INTERNAL_1d28228a_4_k_cu_dd1749cd_57724cuda3std3__45__cpo3endE,@object
	.size		_ZN39_INTERNAL_1d28228a_4_k_cu_dd1749cd_57724cuda3std3__45__cpo3endE,(_ZN39_INTERNAL_1d28228a_4_k_cu_dd1749cd_57724cuda3std3__419piecewise_constructE - _ZN39_INTERNAL_1d28228a_4_k_cu_dd1749cd_57724cuda3std3__45__cpo3endE)
_ZN39_INTERNAL_1d28228a_4_k_cu_dd1749cd_57724cuda3std3__45__cpo3endE:
	.zero		1
	.type		_ZN39_INTERNAL_1d28228a_4_k_cu_dd1749cd_57724cuda3std3__419piecewise_constructE,@object
	.size		_ZN39_INTERNAL_1d28228a_4_k_cu_dd1749cd_57724cuda3std3__419piecewise_constructE,(_ZN39_INTERNAL_1d28228a_4_k_cu_dd1749cd_57724cuda3std3__45__cpo4cendE - _ZN39_INTERNAL_1d28228a_4_k_cu_dd1749cd_57724cuda3std3__419piecewise_constructE)
_ZN39_INTERNAL_1d28228a_4_k_cu_dd1749cd_57724cuda3std3__419piecewise_constructE:
	.zero		1
	.type		_ZN39_INTERNAL_1d28228a_4_k_cu_dd1749cd_57724cuda3std3__45__cpo4cendE,@object
	.size		_ZN39_INTERNAL_1d28228a_4_k_cu_dd1749cd_57724cuda3std3__45__cpo4cendE,(_ZN39_INTERNAL_1d28228a_4_k_cu_dd1749cd_57724cuda3std6ranges3__45__cpo4swapE - _ZN39_INTERNAL_1d28228a_4_k_cu_dd1749cd_57724cuda3std3__45__cpo4cendE)
_ZN39_INTERNAL_1d28228a_4_k_cu_dd1749cd_57724cuda3std3__45__cpo4cendE:
	.zero		1
	.type		_ZN39_INTERNAL_1d28228a_4_k_cu_dd1749cd_57724cuda3std6ranges3__45__cpo4swapE,@object
	.size		_ZN39_INTERNAL_1d28228a_4_k_cu_dd1749cd_57724cuda3std6ranges3__45__cpo4swapE,(.L_8 - _ZN39_INTERNAL_1d28228a_4_k_cu_dd1749cd_57724cuda3std6ranges3__45__cpo4swapE)
_ZN39_INTERNAL_1d28228a_4_k_cu_dd1749cd_57724cuda3std6ranges3__45__cpo4swapE:
	.zero		1
.L_8:


//--------------------- .nv.constant0._ZN7cutlass13device_kernelINS_4gemm6kernel13GemmUniversalIN4cute5tupleIJiiiiEEENS1_10collective13CollectiveMmaINS1_34MainloopSm90TmaGmmaWarpSpecializedILi3ENS5_IJNS4_1CILi1EEENSA_ILi2EEESB_EEENS1_35KernelTmaWarpSpecializedCooperativeEEENS5_IJNSA_ILi256EEENSA_ILi128EEESH_EEEaNS5_IJlSB_lEEEaSJ_NS4_8TiledMMAINS4_8MMA_AtomIJNS4_4SM904GMMA27MMA_64x128x32_S32S8S8_SS_TNEEEENS4_6LayoutINS5_IJSC_SB_SB_EEENS5_IJSB_NSA_ILi0EEESS_EEEEENS5_IJNS4_10UnderscoreESV_SV_EEEEENS4_23SM90_TMA_LOAD_MULTICASTENS4_14ComposedLayoutINS4_7SwizzleILi3ELi4ELi3EEENS4_18smem_ptr_flag_bitsILi8EEENSQ_INS5_IJNSA_ILi8EEESH_EEENS5_IJSH_SB_EEEEEEEvNS4_8identityENS4_13SM90_TMA_LOADES18_vS19_EENS_8epilogue10collective6detail29Sm90TmaWarpSpecializedAdapterINS1D_15DefaultEpilogueIaSJ_SJ_NS1C_6thread17LinearCombinationIaLi1EiiLNS1H_9ScaleType4KindE0ELNS_15FloatRoundStyleE2EaEENS1_15EpilogueDefaultEEEEEvvEEEEvNT_6ParamsE --------------------------
	.section	.nv.constant0._ZN7cutlass13device_kernelINS_4gemm6kernel13GemmUniversalIN4cute5tupleIJiiiiEEENS1_10collective13CollectiveMmaINS1_34MainloopSm90TmaGmmaWarpSpecializedILi3ENS5_IJNS4_1CILi1EEENSA_ILi2EEESB_EEENS1_35KernelTmaWarpSpecializedCooperativeEEENS5_IJNSA_ILi256EEENSA_ILi128EEESH_EEEaNS5_IJlSB_lEEEaSJ_NS4_8TiledMMAINS4_8MMA_AtomIJNS4_4SM904GMMA27MMA_64x128x32_S32S8S8_SS_TNEEEENS4_6LayoutINS5_IJSC_SB_SB_EEENS5_IJSB_NSA_ILi0EEESS_EEEEENS5_IJNS4_10UnderscoreESV_SV_EEEEENS4_23SM90_TMA_LOAD_MULTICASTENS4_14ComposedLayoutINS4_7SwizzleILi3ELi4ELi3EEENS4_18smem_ptr_flag_bitsILi8EEENSQ_INS5_IJNSA_ILi8EEESH_EEENS5_IJSH_SB_EEEEEEEvNS4_8identityENS4_13SM90_TMA_LOADES18_vS19_EENS_8epilogue10collective6detail29Sm90TmaWarpSpecializedAdapterINS1D_15DefaultEpilogueIaSJ_SJ_NS1C_6thread17LinearCombinationIaLi1EiiLNS1H_9ScaleType4KindE0ELNS_15FloatRoundStyleE2EaEENS1_15EpilogueDefaultEEEEEvvEEEEvNT_6ParamsE,"a",@progbits
	.sectionflags	@""
	.align	4
.nv.constant0._ZN7cutlass13device_kernelINS_4gemm6kernel13GemmUniversalIN4cute5tupleIJiiiiEEENS1_10collective13CollectiveMmaINS1_34MainloopSm90TmaGmmaWarpSpecializedILi3ENS5_IJNS4_1CILi1EEENSA_ILi2EEESB_EEENS1_35KernelTmaWarpSpecializedCooperativeEEENS5_IJNSA_ILi256EEENSA_ILi128EEESH_EEEaNS5_IJlSB_lEEEaSJ_NS4_8TiledMMAINS4_8MMA_AtomIJNS4_4SM904GMMA27MMA_64x128x32_S32S8S8_SS_TNEEEENS4_6LayoutINS5_IJSC_SB_SB_EEENS5_IJSB_NSA_ILi0EEESS_EEEEENS5_IJNS4_10UnderscoreESV_SV_EEEEENS4_23SM90_TMA_LOAD_MULTICASTENS4_14ComposedLayoutINS4_7SwizzleILi3ELi4ELi3EEENS4_18smem_ptr_flag_bitsILi8EEENSQ_INS5_IJNSA_ILi8EEESH_EEENS5_IJSH_SB_EEEEEEEvNS4_8identityENS4_13SM90_TMA_LOADES18_vS19_EENS_8epilogue10collective6detail29Sm90TmaWarpSpecializedAdapterINS1D_15DefaultEpilogueIaSJ_SJ_NS1C_6thread17LinearCombinationIaLi1EiiLNS1H_9ScaleType4KindE0ELNS_15FloatRoundStyleE2EaEENS1_15EpilogueDefaultEEEEEvvEEEEvNT_6ParamsE:
	.zero		1664


//--------------------- SYMBOLS --------------------------

	.type		.nv.reservedSmem.offset0,@object
	.size		.nv.reservedSmem.offset0,0x4
	.type		__assertfail,@function
